	.target	sm_90a

	.elftype	@"ET_EXEC"


//--------------------- .note.nv.tkinfo           --------------------------
	.section	.note.nv.tkinfo,"",@"SHT_NOTE"
	.sectionflags	@"SHF_NOTE_NV_TKINFO"
	.tkinfo
        /*0018*/ 	.word	0x00000002
        /*0030*/ 	.string	""
        /*0030*/ 	.string	"ptxas"
        /*0030*/ 	.string	"Cuda compilation tools, release 13.0, V13.0.88"
        /*0030*/ 	.string	"Build cuda_13.0.r13.0/compiler.36424714_0"
        /*0030*/ 	.string	"-v  -suppress-debug-info  -lineinfo  -arch sm_90a "



//--------------------- .note.nv.cuinfo           --------------------------
	.section	.note.nv.cuinfo,"",@"SHT_NOTE"
	.sectionflags	@"SHF_NOTE_NV_CUINFO"
        /*0018*/ 	.short	0x0002
        /*001a*/ 	.short	0x005a
        /*001c*/ 	.short	0x0082
	.zero		2


//--------------------- .nv.info                  --------------------------
	.section	.nv.info,"",@"SHT_CUDA_INFO"
	.align	4


	//----- nvinfo : EIATTR_REGCOUNT
	.align		4
        /*0000*/ 	.byte	0x04, 0x2f
        /*0002*/ 	.short	(.L_1 - .L_0)
	.align		4
.L_0:
        /*0004*/ 	.word	index@(gluon_mma)
        /*0008*/ 	.word	0x000000ba


	//----- nvinfo : EIATTR_FRAME_SIZE
	.align		4
.L_1:
        /*000c*/ 	.byte	0x04, 0x11
        /*000e*/ 	.short	(.L_3 - .L_2)
	.align		4
.L_2:
        /*0010*/ 	.word	index@(gluon_mma)
        /*0014*/ 	.word	0x00000000


	//----- nvinfo : EIATTR_MIN_STACK_SIZE
	.align		4
.L_3:
        /*0018*/ 	.byte	0x04, 0x12
        /*001a*/ 	.short	(.L_5 - .L_4)
	.align		4
.L_4:
        /*001c*/ 	.word	index@(gluon_mma)
        /*0020*/ 	.word	0x00000000
.L_5:


//--------------------- .nv.compat                --------------------------
	.section	.nv.compat,"",@"SHT_CUDA_COMPAT_INFO"
	.align	4
        /*0000*/ 	.byte	0x02, 0x09, 0x01, 0x00, 0x02, 0x02, 0x04, 0x00, 0x02, 0x05, 0x05, 0x00, 0x03, 0x07, 0x01, 0x01
        /*0010*/ 	.byte	0x02, 0x03, 0x00, 0x00, 0x02, 0x06, 0x01, 0x00, 0x04, 0x0b, 0x08, 0x00, 0x00, 0x00, 0x00, 0x00
        /*0020*/ 	.byte	0x00, 0x00, 0x00, 0x00


//--------------------- .nv.info.gluon_mma        --------------------------
	.section	.nv.info.gluon_mma,"",@"SHT_CUDA_INFO"
	.sectionflags	@""
	.align	4


	//----- nvinfo : EIATTR_CUDA_API_VERSION
	.align		4
        /*0000*/ 	.byte	0x04, 0x37
        /*0002*/ 	.short	(.L_7 - .L_6)
.L_6:
        /*0004*/ 	.word	0x00000082


	//----- nvinfo : EIATTR_KPARAM_INFO
	.align		4
.L_7:
        /*0008*/ 	.byte	0x04, 0x17
        /*000a*/ 	.short	(.L_9 - .L_8)
.L_8:
        /*000c*/ 	.word	0x00000000
        /*0010*/ 	.short	0x0004
        /*0012*/ 	.short	0x0020
        /*0014*/ 	.byte	0x00, 0xf4, 0x21, 0x00


	//----- nvinfo : EIATTR_KPARAM_INFO
	.align		4
.L_9:
        /*0018*/ 	.byte	0x04, 0x17
        /*001a*/ 	.short	(.L_11 - .L_10)
.L_10:
        /*001c*/ 	.word	0x00000000
        /*0020*/ 	.short	0x0003
        /*0022*/ 	.short	0x0018
        /*0024*/ 	.byte	0x00, 0xf4, 0x21, 0x00


	//----- nvinfo : EIATTR_KPARAM_INFO
	.align		4
.L_11:
        /*0028*/ 	.byte	0x04, 0x17
        /*002a*/ 	.short	(.L_13 - .L_12)
.L_12:
        /*002c*/ 	.word	0x00000000
        /*0030*/ 	.short	0x0002
        /*0032*/ 	.short	0x0010
        /*0034*/ 	.byte	0x00, 0xf4, 0x21, 0x00


	//----- nvinfo : EIATTR_KPARAM_INFO
	.align		4
.L_13:
        /*0038*/ 	.byte	0x04, 0x17
        /*003a*/ 	.short	(.L_15 - .L_14)
.L_14:
        /*003c*/ 	.word	0x00000000
        /*0040*/ 	.short	0x0001
        /*0042*/ 	.short	0x0008
        /*0044*/ 	.byte	0x00, 0xf4, 0x21, 0x00


	//----- nvinfo : EIATTR_KPARAM_INFO
	.align		4
.L_15:
        /*0048*/ 	.byte	0x04, 0x17
        /*004a*/ 	.short	(.L_17 - .L_16)
.L_16:
        /*004c*/ 	.word	0x00000000
        /*0050*/ 	.short	0x0000
        /*0052*/ 	.short	0x0000
        /*0054*/ 	.byte	0x00, 0xf4, 0x21, 0x00


	//----- nvinfo : EIATTR_SPARSE_MMA_MASK
	.align		4
.L_17:
        /*0058*/ 	.byte	0x03, 0x50
        /*005a*/ 	.short	0x0000


	//----- nvinfo : EIATTR_MAXREG_COUNT
	.align		4
        /*005c*/ 	.byte	0x03, 0x1b
        /*005e*/ 	.short	0x00ff


	//----- nvinfo : EIATTR_NUM_BARRIERS
	.align		4
        /*0060*/ 	.byte	0x02, 0x4c
        /*0062*/ 	.byte	0x01
	.zero		1


	//----- nvinfo : EIATTR_MERCURY_ISA_VERSION
	.align		4
        /*0064*/ 	.byte	0x03, 0x5f
        /*0066*/ 	.short	0x0101


	//----- nvinfo : EIATTR_EXIT_INSTR_OFFSETS
	.align		4
        /*0068*/ 	.byte	0x04, 0x1c
        /*006a*/ 	.short	(.L_19 - .L_18)


	//   ....[0]....
.L_18:
        /*006c*/ 	.word	0x00002f40


	//----- nvinfo : EIATTR_REQNTID
	.align		4
.L_19:
        /*0070*/ 	.byte	0x04, 0x10
        /*0072*/ 	.short	(.L_21 - .L_20)
.L_20:
        /*0074*/ 	.word	0x00000100
        /*0078*/ 	.word	0x00000001
        /*007c*/ 	.word	0x00000001


	//----- nvinfo : EIATTR_CBANK_PARAM_SIZE
	.align		4
.L_21:
        /*0080*/ 	.byte	0x03, 0x19
        /*0082*/ 	.short	0x0028


	//----- nvinfo : EIATTR_PARAM_CBANK
	.align		4
        /*0084*/ 	.byte	0x04, 0x0a
        /*0086*/ 	.short	(.L_23 - .L_22)
	.align		4
.L_22:
        /*0088*/ 	.word	index@(.nv.constant0.gluon_mma)
        /*008c*/ 	.short	0x0210
        /*008e*/ 	.short	0x0028


	//----- nvinfo : EIATTR_SW_WAR
	.align		4
.L_23:
        /*0090*/ 	.byte	0x04, 0x36
        /*0092*/ 	.short	(.L_25 - .L_24)
.L_24:
        /*0094*/ 	.word	0x00000008
.L_25:


//--------------------- .nv.callgraph             --------------------------
	.section	.nv.callgraph,"",@"SHT_CUDA_CALLGRAPH"
	.align	4
	.sectionentsize	8
	.align		4
        /*0000*/ 	.word	0x00000000
	.align		4
        /*0004*/ 	.word	0xffffffff
	.align		4
        /*0008*/ 	.word	0x00000000
	.align		4
        /*000c*/ 	.word	0xfffffffe
	.align		4
        /*0010*/ 	.word	0x00000000
	.align		4
        /*0014*/ 	.word	0xfffffffd
	.align		4
        /*0018*/ 	.word	0x00000000
	.align		4
        /*001c*/ 	.word	0xfffffffc


//--------------------- .text.gluon_mma           --------------------------
	.section	.text.gluon_mma,"ax",@progbits
	.align	128
        .global         gluon_mma
        .type           gluon_mma,@function
        .size           gluon_mma,(.L_x_1 - gluon_mma)
        .other          gluon_mma,@"STO_CUDA_ENTRY STV_DEFAULT"
gluon_mma:
.text.gluon_mma:
[----:B------:R-:W-:Y:S01]  /*0000*/  LDC R1, c[0x0][0x28] ;  /* 0x00000a00ff017b82 */ /* 0x000fe20000000800 */
[----:B------:R-:W0:Y:S07]  /*0010*/  S2R R0, SR_TID.X ;  /* 0x0000000000007919 */ /* 0x000e2e0000002100 */
[----:B------:R-:W1:Y:S01]  /*0020*/  LDC.64 R64, c[0x0][0x210] ;  /* 0x00008400ff407b82 */ /* 0x000e620000000a00 */
[----:B------:R-:W-:-:S07]  /*0030*/  ULDC.64 UR16, c[0x0][0x208] ;  /* 0x0000820000107ab9 */ /* 0x000fce0000000a00 */
[----:B------:R-:W2:Y:S01]  /*0040*/  LDC.64 R88, c[0x0][0x218] ;  /* 0x00008600ff587b82 */ /* 0x000ea20000000a00 */
[----:B0-----:R-:W-:Y:S02]  /*0050*/  SHF.R.U32.HI R3, RZ, 0x5, R0 ;  /* 0x00000005ff037819 */ /* 0x001fe40000011600 */
[----:B------:R-:W-:Y:S02]  /*0060*/  LOP3.LUT R37, R0, 0xe0, RZ, 0xc0, !PT ;  /* 0x000000e000257812 */ /* 0x000fe400078ec0ff */
[----:B------:R-:W-:Y:S02]  /*0070*/  SGXT.U32 R3, R3, 0x3 ;  /* 0x000000030303781a */ /* 0x000fe40000000000 */
[C---:B-1----:R-:W-:Y:S01]  /*0080*/  LEA R14, P0, R37.reuse, R64, 0x2 ;  /* 0x00000040250e7211 */ /* 0x042fe200078010ff */
[----:B------:R-:W-:Y:S01]  /*0090*/  IMAD.SHL.U32 R2, R37, 0x2, RZ ;  /* 0x0000000225027824 */ /* 0x000fe200078e00ff */
[C---:B------:R-:W-:Y:S02]  /*00a0*/  LOP3.LUT R35, R3.reuse, 0x8, RZ, 0xfc, !PT ;  /* 0x0000000803237812 */ /* 0x040fe400078efcff */
[----:B------:R-:W-:-:S02]  /*00b0*/  LOP3.LUT R29, R3, 0x20, RZ, 0xfc, !PT ;  /* 0x00000020031d7812 */ /* 0x000fc400078efcff */
[----:B------:R-:W-:Y:S02]  /*00c0*/  LOP3.LUT R31, R3, 0x18, RZ, 0xfc, !PT ;  /* 0x00000018031f7812 */ /* 0x000fe400078efcff */
[----:B------:R-:W-:Y:S01]  /*00d0*/  LEA.HI.X R15, R2, R65, RZ, 0x1, P0 ;  /* 0x00000041020f7211 */ /* 0x000fe200000f0cff */
[----:B------:R-:W-:Y:S01]  /*00e0*/  IMAD.SHL.U32 R2, R35, 0x40, RZ ;  /* 0x0000004023027824 */ /* 0x000fe200078e00ff */
[----:B------:R-:W-:Y:S01]  /*00f0*/  LOP3.LUT R27, R3, 0x28, RZ, 0xfc, !PT ;  /* 0x00000028031b7812 */ /* 0x000fe200078efcff */
[----:B------:R-:W-:Y:S01]  /*0100*/  IMAD.SHL.U32 R8, R29, 0x40, RZ ;  /* 0x000000401d087824 */ /* 0x000fe200078e00ff */
[----:B------:R-:W-:Y:S02]  /*0110*/  LOP3.LUT R25, R3, 0x30, RZ, 0xfc, !PT ;  /* 0x0000003003197812 */ /* 0x000fe400078efcff */
[-C--:B------:R-:W-:Y:S01]  /*0120*/  LEA R18, P3, R35, R64.reuse, 0x7 ;  /* 0x0000004023127211 */ /* 0x080fe200078638ff */
[----:B------:R-:W-:Y:S01]  /*0130*/  IMAD.SHL.U32 R10, R27, 0x40, RZ ;  /* 0x000000401b0a7824 */ /* 0x000fe200078e00ff */
[----:B------:R-:W-:Y:S01]  /*0140*/  LOP3.LUT R13, R3, 0x50, RZ, 0xfc, !PT ;  /* 0x00000050030d7812 */ /* 0x000fe200078efcff */
[----:B------:R-:W-:Y:S01]  /*0150*/  IMAD.SHL.U32 R12, R25, 0x40, RZ ;  /* 0x00000040190c7824 */ /* 0x000fe200078e00ff */
[----:B------:R-:W-:-:S02]  /*0160*/  LEA R42, P6, R29, R64, 0x7 ;  /* 0x000000401d2a7211 */ /* 0x000fc400078c38ff */
[----:B------:R-:W-:Y:S01]  /*0170*/  LOP3.LUT R33, R3, 0x10, RZ, 0xfc, !PT ;  /* 0x0000001003217812 */ /* 0x000fe200078efcff */
[----:B------:R-:W-:Y:S01]  /*0180*/  IMAD.SHL.U32 R24, R13, 0x40, RZ ;  /* 0x000000400d187824 */ /* 0x000fe200078e00ff */
[C---:B------:R-:W-:Y:S02]  /*0190*/  SHF.L.U32 R6, R31.reuse, 0x6, RZ ;  /* 0x000000061f067819 */ /* 0x040fe400000006ff */
[----:B------:R-:W-:Y:S01]  /*01a0*/  LEA R40, P5, R31, R64, 0x7 ;  /* 0x000000401f287211 */ /* 0x000fe200078a38ff */
[----:B------:R-:W-:Y:S01]  /*01b0*/  IMAD.SHL.U32 R4, R33, 0x40, RZ ;  /* 0x0000004021047824 */ /* 0x000fe200078e00ff */
[C---:B------:R-:W-:Y:S02]  /*01c0*/  LOP3.LUT R23, R3.reuse, 0x38, RZ, 0xfc, !PT ;  /* 0x0000003803177812 */ /* 0x040fe400078efcff */
[----:B------:R-:W-:Y:S02]  /*01d0*/  LOP3.LUT R182, R0, 0x1f, RZ, 0xc0, !PT ;  /* 0x0000001f00b67812 */ /* 0x000fe400078ec0ff */
[----:B------:R-:W-:-:S02]  /*01e0*/  LOP3.LUT R21, R3, 0x40, RZ, 0xfc, !PT ;  /* 0x0000004003157812 */ /* 0x000fc400078efcff */
[-C--:B------:R-:W-:Y:S01]  /*01f0*/  LEA.HI.X R19, R2, R65.reuse, RZ, 0x1, P3 ;  /* 0x0000004102137211 */ /* 0x080fe200018f0cff */
[----:B------:R-:W-:Y:S01]  /*0200*/  IMAD.WIDE.U32 R14, R182, 0x2, R14 ;  /* 0x00000002b60e7825 */ /* 0x000fe200078e000e */
[----:B------:R-:W-:Y:S02]  /*0210*/  LOP3.LUT R11, R3, 0x58, RZ, 0xfc, !PT ;  /* 0x00000058030b7812 */ /* 0x000fe400078efcff */
[----:B------:R-:W-:Y:S01]  /*0220*/  LEA.HI.X R43, R8, R65, RZ, 0x1, P6 ;  /* 0x00000041082b7211 */ /* 0x000fe200030f0cff */
[----:B------:R-:W-:Y:S01]  /*0230*/  IMAD.SHL.U32 R20, R21, 0x40, RZ ;  /* 0x0000004015147824 */ /* 0x000fe200078e00ff */
[----:B------:R-:W-:Y:S01]  /*0240*/  LOP3.LUT R9, R3, 0x60, RZ, 0xfc, !PT ;  /* 0x0000006003097812 */ /* 0x000fe200078efcff */
[----:B------:R-:W-:Y:S01]  /*0250*/  IMAD.WIDE.U32 R18, R182, 0x2, R18 ;  /* 0x00000002b6127825 */ /* 0x000fe200078e0012 */
[-C--:B------:R-:W-:Y:S02]  /*0260*/  LEA R44, P0, R27, R64.reuse, 0x7 ;  /* 0x000000401b2c7211 */ /* 0x080fe400078038ff */
[----:B------:R-:W-:-:S02]  /*0270*/  LEA R46, P1, R25, R64, 0x7 ;  /* 0x00000040192e7211 */ /* 0x000fc400078238ff */
[----:B------:R-:W-:Y:S02]  /*0280*/  LEA.HI.X R41, R6, R65, RZ, 0x1, P5 ;  /* 0x0000004106297211 */ /* 0x000fe400028f0cff */
[----:B------:R-:W-:Y:S02]  /*0290*/  LOP3.LUT R7, R3, 0x68, RZ, 0xfc, !PT ;  /* 0x0000006803077812 */ /* 0x000fe400078efcff */
[C---:B------:R-:W-:Y:S02]  /*02a0*/  SHF.L.U32 R16, R23.reuse, 0x6, RZ ;  /* 0x0000000617107819 */ /* 0x040fe400000006ff */
[----:B------:R-:W-:Y:S02]  /*02b0*/  LEA R48, P2, R23, R64, 0x7 ;  /* 0x0000004017307211 */ /* 0x000fe400078438ff */
[C---:B------:R-:W-:Y:S02]  /*02c0*/  LOP3.LUT R17, R3.reuse, 0x48, RZ, 0xfc, !PT ;  /* 0x0000004803117812 */ /* 0x040fe400078efcff */
[----:B------:R-:W-:-:S02]  /*02d0*/  LOP3.LUT R5, R3, 0x70, RZ, 0xfc, !PT ;  /* 0x0000007003057812 */ /* 0x000fc400078efcff */
[-C--:B------:R-:W-:Y:S01]  /*02e0*/  LEA R38, P4, R33, R64.reuse, 0x7 ;  /* 0x0000004021267211 */ /* 0x080fe200078838ff */
[----:B------:R-:W-:Y:S01]  /*02f0*/  IMAD.WIDE.U32 R42, R182, 0x2, R42 ;  /* 0x00000002b62a7825 */ /* 0x000fe200078e002a */
[-C--:B------:R-:W-:Y:S01]  /*0300*/  LEA R54, P5, R13, R64.reuse, 0x7 ;  /* 0x000000400d367211 */ /* 0x080fe200078a38ff */
[----:B------:R-:W3:Y:S01]  /*0310*/  LDG.E.U16 R6, desc[UR16][R14.64+0x40] ;  /* 0x000040100e067981 */ /* 0x000ee2000c1e1500 */
[----:B------:R-:W-:Y:S01]  /*0320*/  SHF.L.U32 R26, R11, 0x6, RZ ;  /* 0x000000060b1a7819 */ /* 0x000fe200000006ff */
[----:B------:R-:W-:Y:S01]  /*0330*/  IMAD.SHL.U32 R28, R9, 0x40, RZ ;  /* 0x00000040091c7824 */ /* 0x000fe200078e00ff */
[----:B------:R-:W-:Y:S01]  /*0340*/  LOP3.LUT R3, R3, 0x78, RZ, 0xfc, !PT ;  /* 0x0000007803037812 */ /* 0x000fe200078efcff */
[----:B------:R-:W-:Y:S01]  /*0350*/  IMAD.SHL.U32 R30, R7, 0x40, RZ ;  /* 0x00000040071e7824 */ /* 0x000fe200078e00ff */
[-C--:B------:R-:W-:Y:S01]  /*0360*/  LEA R50, P3, R21, R64.reuse, 0x7 ;  /* 0x0000004015327211 */ /* 0x080fe200078638ff */
[----:B------:R-:W-:Y:S01]  /*0370*/  IMAD.SHL.U32 R22, R17, 0x40, RZ ;  /* 0x0000004011167824 */ /* 0x000fe200078e00ff */
[----:B------:R-:W-:Y:S01]  /*0380*/  LEA R56, P6, R11, R64, 0x7 ;  /* 0x000000400b387211 */ /* 0x000fe200078c38ff */
[----:B------:R-:W-:Y:S01]  /*0390*/  IMAD.SHL.U32 R32, R5, 0x40, RZ ;  /* 0x0000004005207824 */ /* 0x000fe200078e00ff */
[-C--:B------:R-:W-:Y:S01]  /*03a0*/  LEA.HI.X R45, R10, R65.reuse, RZ, 0x1, P0 ;  /* 0x000000410a2d7211 */ /* 0x080fe200000f0cff */
[----:B------:R-:W4:Y:S01]  /*03b0*/  LDG.E.U16 R8, desc[UR16][R18.64] ;  /* 0x0000001012087981 */ /* 0x000f22000c1e1500 */
[----:B------:R-:W-:-:S02]  /*03c0*/  LEA.HI.X R47, R12, R65, RZ, 0x1, P1 ;  /* 0x000000410c2f7211 */ /* 0x000fc400008f0cff */
[-C--:B------:R-:W-:Y:S01]  /*03d0*/  LEA.HI.X R49, R16, R65.reuse, RZ, 0x1, P2 ;  /* 0x0000004110317211 */ /* 0x080fe200010f0cff */
[----:B------:R0:W5:Y:S01]  /*03e0*/  LDG.E.U16 R10, desc[UR16][R18.64+0x40] ;  /* 0x00004010120a7981 */ /* 0x000162000c1e1500 */
[-C--:B------:R-:W-:Y:S02]  /*03f0*/  LEA.HI.X R55, R24, R65.reuse, RZ, 0x1, P5 ;  /* 0x0000004118377211 */ /* 0x080fe400028f0cff */
[----:B------:R-:W-:Y:S01]  /*0400*/  LEA.HI.X R39, R4, R65, RZ, 0x1, P4 ;  /* 0x0000004104277211 */ /* 0x000fe200020f0cff */
[----:B------:R-:W3:Y:S01]  /*0410*/  LDG.E.U16 R24, desc[UR16][R42.64] ;  /* 0x000000102a187981 */ /* 0x000ee2000c1e1500 */
[-C--:B------:R-:W-:Y:S02]  /*0420*/  LEA R58, P0, R9, R64.reuse, 0x7 ;  /* 0x00000040093a7211 */ /* 0x080fe400078038ff */
[-C--:B------:R-:W-:Y:S01]  /*0430*/  LEA R60, P1, R7, R64.reuse, 0x7 ;  /* 0x00000040073c7211 */ /* 0x080fe200078238ff */
[----:B------:R1:W4:Y:S01]  /*0440*/  LDG.E.U16 R4, desc[UR16][R14.64] ;  /* 0x000000100e047981 */ /* 0x000322000c1e1500 */
[----:B------:R-:W-:Y:S01]  /*0450*/  SHF.L.U32 R34, R3, 0x6, RZ ;  /* 0x0000000603227819 */ /* 0x000fe200000006ff */
[----:B0-----:R-:W-:Y:S01]  /*0460*/  IMAD.WIDE.U32 R18, R182, 0x2, R46 ;  /* 0x00000002b6127825 */ /* 0x001fe200078e002e */
[----:B------:R-:W-:-:S02]  /*0470*/  LEA R52, P4, R17, R64, 0x7 ;  /* 0x0000004011347211 */ /* 0x000fc400078838ff */
[-C--:B------:R-:W-:Y:S02]  /*0480*/  LEA R62, P2, R5, R64.reuse, 0x7 ;  /* 0x00000040053e7211 */ /* 0x080fe400078438ff */
[-C--:B------:R-:W-:Y:S02]  /*0490*/  LEA.HI.X R51, R20, R65.reuse, RZ, 0x1, P3 ;  /* 0x0000004114337211 */ /* 0x080fe400018f0cff */
[-C--:B------:R-:W-:Y:S01]  /*04a0*/  LEA.HI.X R57, R26, R65.reuse, RZ, 0x1, P6 ;  /* 0x000000411a397211 */ /* 0x080fe200030f0cff */
[----:B-1----:R-:W-:Y:S01]  /*04b0*/  IMAD.WIDE.U32 R14, R182, 0x2, R44 ;  /* 0x00000002b60e7825 */ /* 0x002fe200078e002c */
[----:B------:R-:W-:Y:S01]  /*04c0*/  LEA R64, P3, R3, R64, 0x7 ;  /* 0x0000004003407211 */ /* 0x000fe200078638ff */
[----:B------:R0:W5:Y:S01]  /*04d0*/  LDG.E.U16 R26, desc[UR16][R42.64+0x40] ;  /* 0x000040102a1a7981 */ /* 0x000162000c1e1500 */
[-C--:B------:R-:W-:Y:S01]  /*04e0*/  LEA.HI.X R59, R28, R65.reuse, RZ, 0x1, P0 ;  /* 0x000000411c3b7211 */ /* 0x080fe200000f0cff */
[----:B------:R-:W-:Y:S01]  /*04f0*/  IMAD.WIDE.U32 R44, R182, 0x2, R48 ;  /* 0x00000002b62c7825 */ /* 0x000fe200078e0030 */
[-C--:B------:R-:W-:Y:S01]  /*0500*/  LEA.HI.X R61, R30, R65.reuse, RZ, 0x1, P1 ;  /* 0x000000411e3d7211 */ /* 0x080fe200008f0cff */
[----:B------:R-:W5:Y:S01]  /*0510*/  LDG.E.U16 R28, desc[UR16][R14.64] ;  /* 0x000000100e1c7981 */ /* 0x000f62000c1e1500 */
[-C--:B------:R-:W-:Y:S01]  /*0520*/  LEA.HI.X R53, R22, R65.reuse, RZ, 0x1, P4 ;  /* 0x0000004116357211 */ /* 0x080fe200020f0cff */
[----:B------:R-:W-:Y:S01]  /*0530*/  IMAD.WIDE.U32 R38, R182, 0x2, R38 ;  /* 0x00000002b6267825 */ /* 0x000fe200078e0026 */
[-C--:B------:R-:W-:Y:S01]  /*0540*/  LEA.HI.X R63, R32, R65.reuse, RZ, 0x1, P2 ;  /* 0x00000041203f7211 */ /* 0x080fe200010f0cff */
[----:B------:R1:W5:Y:S01]  /*0550*/  LDG.E.U16 R30, desc[UR16][R14.64+0x40] ;  /* 0x000040100e1e7981 */ /* 0x000362000c1e1500 */
[----:B------:R-:W-:Y:S01]  /*0560*/  LEA.HI.X R65, R34, R65, RZ, 0x1, P3 ;  /* 0x0000004122417211 */ /* 0x000fe200018f0cff */
[----:B0-----:R-:W-:-:S02]  /*0570*/  IMAD.WIDE.U32 R42, R182, 0x2, R54 ;  /* 0x00000002b62a7825 */ /* 0x001fc400078e0036 */
[----:B------:R-:W5:Y:S02]  /*0580*/  LDG.E.U16 R32, desc[UR16][R18.64] ;  /* 0x0000001012207981 */ /* 0x000f64000c1e1500 */
[C---:B------:R-:W-:Y:S02]  /*0590*/  IMAD.WIDE.U32 R40, R182.reuse, 0x2, R40 ;  /* 0x00000002b6287825 */ /* 0x040fe400078e0028 */
[----:B------:R0:W5:Y:S02]  /*05a0*/  LDG.E.U16 R34, desc[UR16][R18.64+0x40] ;  /* 0x0000401012227981 */ /* 0x000164000c1e1500 */
[----:B-1----:R-:W-:Y:S02]  /*05b0*/  IMAD.WIDE.U32 R14, R182, 0x2, R56 ;  /* 0x00000002b60e7825 */ /* 0x002fe400078e0038 */
[----:B------:R-:W5:Y:S02]  /*05c0*/  LDG.E.U16 R36, desc[UR16][R44.64] ;  /* 0x000000102c247981 */ /* 0x000f64000c1e1500 */
[----:B------:R-:W-:-:S02]  /*05d0*/  IMAD.SHL.U32 R72, R37, 0x8, RZ ;  /* 0x0000000825487824 */ /* 0x000fc400078e00ff */
[----:B------:R1:W5:Y:S01]  /*05e0*/  LDG.E.U16 R66, desc[UR16][R44.64+0x40] ;  /* 0x000040102c427981 */ /* 0x000362000c1e1500 */
[----:B0-----:R-:W-:-:S03]  /*05f0*/  IMAD.WIDE.U32 R18, R182, 0x2, R58 ;  /* 0x00000002b6127825 */ /* 0x001fc600078e003a */
[----:B------:R-:W5:Y:S04]  /*0600*/  LDG.E.U16 R69, desc[UR16][R42.64] ;  /* 0x000000102a457981 */ /* 0x000f68000c1e1500 */
[----:B------:R2:W5:Y:S01]  /*0610*/  LDG.E.U16 R70, desc[UR16][R42.64+0x40] ;  /* 0x000040102a467981 */ /* 0x000562000c1e1500 */
[----:B-1----:R-:W-:-:S03]  /*0620*/  IMAD.WIDE.U32 R44, R182, 0x2, R60 ;  /* 0x00000002b62c7825 */ /* 0x002fc600078e003c */
[----:B------:R-:W3:Y:S04]  /*0630*/  LDG.E.U16 R12, desc[UR16][R38.64] ;  /* 0x00000010260c7981 */ /* 0x000ee8000c1e1500 */
[----:B------:R0:W5:Y:S01]  /*0640*/  LDG.E.U16 R16, desc[UR16][R38.64+0x40] ;  /* 0x0000401026107981 */ /* 0x000162000c1e1500 */
[----:B--2---:R-:W-:-:S03]  /*0650*/  LEA R42, P0, R37, R88, 0x4 ;  /* 0x00000058252a7211 */ /* 0x004fc600078020ff */
[----:B------:R-:W2:Y:S01]  /*0660*/  LDG.E.U16 R20, desc[UR16][R40.64] ;  /* 0x0000001028147981 */ /* 0x000ea2000c1e1500 */
[----:B------:R-:W-:-:S03]  /*0670*/  IMAD.SHL.U32 R74, R35, 0x100, RZ ;  /* 0x00000100234a7824 */ /* 0x000fc600078e00ff */
[----:B------:R1:W5:Y:S01]  /*0680*/  LDG.E.U16 R22, desc[UR16][R40.64+0x40] ;  /* 0x0000401028167981 */ /* 0x000362000c1e1500 */
[----:B0-----:R-:W-:Y:S01]  /*0690*/  IMAD.WIDE.U32 R38, R182, 0x2, R50 ;  /* 0x00000002b6267825 */ /* 0x001fe200078e0032 */
[----:B------:R-:W-:Y:S02]  /*06a0*/  LEA.HI.X R43, R72, R89, RZ, 0x1, P0 ;  /* 0x00000059482b7211 */ /* 0x000fe400000f0cff */
[----:B------:R-:W5:Y:S01]  /*06b0*/  LDG.E.U16 R56, desc[UR16][R14.64] ;  /* 0x000000100e387981 */ /* 0x000f62000c1e1500 */
[----:B------:R-:W-:-:S03]  /*06c0*/  IMAD.SHL.U32 R76, R33, 0x100, RZ ;  /* 0x00000100214c7824 */ /* 0x000fc600078e00ff */
[----:B------:R0:W5:Y:S01]  /*06d0*/  LDG.E.U16 R57, desc[UR16][R14.64+0x40] ;  /* 0x000040100e397981 */ /* 0x000162000c1e1500 */
[----:B-1----:R-:W-:-:S03]  /*06e0*/  IMAD.WIDE.U32 R40, R182, 0x2, R52 ;  /* 0x00000002b6287825 */ /* 0x002fc600078e0034 */
[----:B------:R-:W5:Y:S01]  /*06f0*/  LDG.E.U16 R58, desc[UR16][R18.64] ;  /* 0x00000010123a7981 */ /* 0x000f62000c1e1500 */
[----:B------:R-:W-:Y:S01]  /*0700*/  SHF.L.U32 R78, R31, 0x8, RZ ;  /* 0x000000081f4e7819 */ /* 0x000fe200000006ff */
[----:B------:R-:W-:Y:S02]  /*0710*/  IMAD.SHL.U32 R80, R29, 0x100, RZ ;  /* 0x000001001d507824 */ /* 0x000fe400078e00ff */
[----:B------:R1:W5:Y:S01]  /*0720*/  LDG.E.U16 R59, desc[UR16][R18.64+0x40] ;  /* 0x00004010123b7981 */ /* 0x000362000c1e1500 */
[----:B------:R-:W-:Y:S01]  /*0730*/  IMAD.SHL.U32 R82, R27, 0x100, RZ ;  /* 0x000001001b527824 */ /* 0x000fe200078e00ff */
[-C--:B0-----:R-:W-:Y:S01]  /*0740*/  LEA R14, P0, R35, R88.reuse, 0x9 ;  /* 0x00000058230e7211 */ /* 0x081fe200078048ff */
[----:B------:R-:W-:Y:S01]  /*0750*/  IMAD.SHL.U32 R84, R25, 0x100, RZ ;  /* 0x0000010019547824 */ /* 0x000fe200078e00ff */
[----:B------:R-:W5:Y:S01]  /*0760*/  LDG.E.U16 R60, desc[UR16][R44.64] ;  /* 0x000000102c3c7981 */ /* 0x000f62000c1e1500 */
[----:B------:R-:W-:Y:S02]  /*0770*/  SHF.L.U32 R86, R23, 0x8, RZ ;  /* 0x0000000817567819 */ /* 0x000fe400000006ff */
[-C--:B------:R-:W-:Y:S01]  /*0780*/  LEA R46, P3, R29, R88.reuse, 0x9 ;  /* 0x000000581d2e7211 */ /* 0x080fe200078648ff */
[----:B------:R0:W5:Y:S01]  /*0790*/  LDG.E.U16 R61, desc[UR16][R44.64+0x40] ;  /* 0x000040102c3d7981 */ /* 0x000162000c1e1500 */
[----:B------:R-:W-:-:S02]  /*07a0*/  LEA R48, P4, R27, R88, 0x9 ;  /* 0x000000581b307211 */ /* 0x000fc400078848ff */
[-C--:B-1----:R-:W-:Y:S01]  /*07b0*/  LEA R18, P1, R33, R88.reuse, 0x9 ;  /* 0x0000005821127211 */ /* 0x082fe200078248ff */
[----:B------:R-:W5:Y:S01]  /*07c0*/  LDG.E.U16 R54, desc[UR16][R38.64] ;  /* 0x0000001026367981 */ /* 0x000f62000c1e1500 */
[-C--:B------:R-:W-:Y:S02]  /*07d0*/  LEA R50, P5, R25, R88.reuse, 0x9 ;  /* 0x0000005819327211 */ /* 0x080fe400078a48ff */
[-C--:B------:R-:W-:Y:S01]  /*07e0*/  LEA R52, P6, R23, R88.reuse, 0x9 ;  /* 0x0000005817347211 */ /* 0x080fe200078c48ff */
[----:B------:R1:W5:Y:S01]  /*07f0*/  LDG.E.U16 R55, desc[UR16][R38.64+0x40] ;  /* 0x0000401026377981 */ /* 0x000362000c1e1500 */
[----:B0-----:R-:W-:-:S03]  /*0800*/  LEA R44, P2, R31, R88, 0x9 ;  /* 0x000000581f2c7211 */ /* 0x001fc600078448ff */
[----:B------:R-:W5:Y:S01]  /*0810*/  LDG.E.U16 R67, desc[UR16][R40.64] ;  /* 0x0000001028437981 */ /* 0x000f62000c1e1500 */
[----:B------:R-:W-:-:S03]  /*0820*/  LEA.HI.X R15, R74, R89, RZ, 0x1, P0 ;  /* 0x000000594a0f7211 */ /* 0x000fc600000f0cff */
[----:B------:R0:W5:Y:S01]  /*0830*/  LDG.E.U16 R68, desc[UR16][R40.64+0x40] ;  /* 0x0000401028447981 */ /* 0x000162000c1e1500 */
[----:B-1----:R-:W-:Y:S01]  /*0840*/  IMAD.WIDE.U32 R38, R182, 0x2, R62 ;  /* 0x00000002b6267825 */ /* 0x002fe200078e003e */
[-C--:B------:R-:W-:Y:S02]  /*0850*/  LEA.HI.X R19, R76, R89.reuse, RZ, 0x1, P1 ;  /* 0x000000594c137211 */ /* 0x080fe400008f0cff */
[-C--:B------:R-:W-:Y:S02]  /*0860*/  LEA.HI.X R45, R78, R89.reuse, RZ, 0x1, P2 ;  /* 0x000000594e2d7211 */ /* 0x080fe400010f0cff */
[-C--:B------:R-:W-:Y:S01]  /*0870*/  LEA.HI.X R47, R80, R89.reuse, RZ, 0x1, P3 ;  /* 0x00000059502f7211 */ /* 0x080fe200018f0cff */
[----:B------:R-:W5:Y:S01]  /*0880*/  LDG.E.U16 R62, desc[UR16][R38.64] ;  /* 0x00000010263e7981 */ /* 0x000f62000c1e1500 */
[----:B0-----:R-:W-:Y:S01]  /*0890*/  IMAD.WIDE.U32 R40, R182, 0x2, R64 ;  /* 0x00000002b6287825 */ /* 0x001fe200078e0040 */
[-C--:B------:R-:W-:Y:S02]  /*08a0*/  LEA.HI.X R49, R82, R89.reuse, RZ, 0x1, P4 ;  /* 0x0000005952317211 */ /* 0x080fe400020f0cff */
[----:B------:R0:W5:Y:S01]  /*08b0*/  LDG.E.U16 R63, desc[UR16][R38.64+0x40] ;  /* 0x00004010263f7981 */ /* 0x000162000c1e1500 */
[----:B------:R-:W-:-:S02]  /*08c0*/  LEA.HI.X R51, R84, R89, RZ, 0x1, P5 ;  /* 0x0000005954337211 */ /* 0x000fc400028f0cff */
[----:B------:R-:W-:Y:S01]  /*08d0*/  LEA.HI.X R53, R86, R89, RZ, 0x1, P6 ;  /* 0x0000005956357211 */ /* 0x000fe200030f0cff */
[----:B------:R-:W5:Y:S01]  /*08e0*/  LDG.E.U16 R64, desc[UR16][R40.64] ;  /* 0x0000001028407981 */ /* 0x000f62000c1e1500 */
[----:B------:R-:W-:-:S03]  /*08f0*/  IMAD.WIDE.U32 R44, R182, 0x2, R44 ;  /* 0x00000002b62c7825 */ /* 0x000fc600078e002c */
[----:B------:R1:W5:Y:S01]  /*0900*/  LDG.E.U16 R65, desc[UR16][R40.64+0x40] ;  /* 0x0000401028417981 */ /* 0x000362000c1e1500 */
[----:B0-----:R-:W-:-:S03]  /*0910*/  IMAD.WIDE.U32 R38, R182, 0x2, R42 ;  /* 0x00000002b6267825 */ /* 0x001fc600078e002a */
[----:B------:R-:W5:Y:S01]  /*0920*/  LDG.E.U16 R99, desc[UR16][R44.64] ;  /* 0x000000102c637981 */ /* 0x000f62000c1e1500 */
[----:B------:R-:W-:-:S03]  /*0930*/  IMAD.WIDE.U32 R42, R182, 0x2, R18 ;  /* 0x00000002b62a7825 */ /* 0x000fc600078e0012 */
[----:B------:R-:W5:Y:S01]  /*0940*/  LDG.E.U16 R71, desc[UR16][R38.64] ;  /* 0x0000001026477981 */ /* 0x000f62000c1e1500 */
[----:B-1----:R-:W-:-:S03]  /*0950*/  IMAD.WIDE.U32 R40, R182, 0x2, R14 ;  /* 0x00000002b6287825 */ /* 0x002fc600078e000e */
[----:B------:R-:W5:Y:S01]  /*0960*/  LDG.E.U16 R73, desc[UR16][R38.64+0x80] ;  /* 0x0000801026497981 */ /* 0x000f62000c1e1500 */
[----:B------:R-:W-:-:S03]  /*0970*/  IMAD.WIDE.U32 R46, R182, 0x2, R46 ;  /* 0x00000002b62e7825 */ /* 0x000fc600078e002e */
[----:B------:R-:W5:Y:S01]  /*0980*/  LDG.E.U16 R75, desc[UR16][R38.64+0x100] ;  /* 0x00010010264b7981 */ /* 0x000f62000c1e1500 */
[----:B------:R-:W-:-:S03]  /*0990*/  IMAD.WIDE.U32 R48, R182, 0x2, R48 ;  /* 0x00000002b6307825 */ /* 0x000fc600078e0030 */
[----:B------:R-:W5:Y:S01]  /*09a0*/  LDG.E.U16 R77, desc[UR16][R38.64+0x180] ;  /* 0x00018010264d7981 */ /* 0x000f62000c1e1500 */
[----:B------:R-:W-:-:S03]  /*09b0*/  IMAD.WIDE.U32 R18, R182, 0x2, R50 ;  /* 0x00000002b6127825 */ /* 0x000fc600078e0032 */
[----:B------:R-:W5:Y:S01]  /*09c0*/  LDG.E.U16 R79, desc[UR16][R40.64] ;  /* 0x00000010284f7981 */ /* 0x000f62000c1e1500 */
[----:B------:R-:W-:-:S03]  /*09d0*/  IMAD.WIDE.U32 R14, R182, 0x2, R52 ;  /* 0x00000002b60e7825 */ /* 0x000fc600078e0034 */
[----:B------:R-:W5:Y:S04]  /*09e0*/  LDG.E.U16 R83, desc[UR16][R40.64+0x80] ;  /* 0x0000801028537981 */ /* 0x000f68000c1e1500 */
        /* <DEDUP_REMOVED lines=48> */
[----:B------:R0:W5:Y:S04]  /*0cf0*/  LDG.E.U16 R43, desc[UR16][R48.64+0x1c0] ;  /* 0x0001c010302b7981 */ /* 0x000168000c1e1500 */
[----:B------:R-:W5:Y:S04]  /*0d00*/  LDG.E.U16 R118, desc[UR16][R18.64+0x40] ;  /* 0x0000401012767981 */ /* 0x000f68000c1e1500 */
[----:B------:R-:W5:Y:S04]  /*0d10*/  LDG.E.U16 R120, desc[UR16][R18.64+0xc0] ;  /* 0x0000c01012787981 */ /* 0x000f68000c1e1500 */
[----:B------:R-:W5:Y:S04]  /*0d20*/  LDG.E.U16 R44, desc[UR16][R18.64+0x140] ;  /* 0x00014010122c7981 */ /* 0x000f68000c1e1500 */
[----:B------:R1:W5:Y:S04]  /*0d30*/  LDG.E.U16 R45, desc[UR16][R18.64+0x1c0] ;  /* 0x0001c010122d7981 */ /* 0x000368000c1e1500 */
[----:B------:R-:W5:Y:S04]  /*0d40*/  LDG.E.U16 R124, desc[UR16][R14.64+0x40] ;  /* 0x000040100e7c7981 */ /* 0x000f68000c1e1500 */
[----:B------:R-:W5:Y:S04]  /*0d50*/  LDG.E.U16 R126, desc[UR16][R14.64+0xc0] ;  /* 0x0000c0100e7e7981 */ /* 0x000f68000c1e1500 */
[----:B------:R-:W5:Y:S04]  /*0d60*/  LDG.E.U16 R46, desc[UR16][R14.64+0x140] ;  /* 0x000140100e2e7981 */ /* 0x000f68000c1e1500 */
[----:B------:R4:W5:Y:S01]  /*0d70*/  LDG.E.U16 R47, desc[UR16][R14.64+0x1c0] ;  /* 0x0001c0100e2f7981 */ /* 0x000962000c1e1500 */
[----:B------:R-:W3:Y:S01]  /*0d80*/  S2UR UR8, SR_CgaCtaId ;  /* 0x00000000000879c3 */ /* 0x000ee20000008800 */
[----:B------:R-:W-:-:S02]  /*0d90*/  IMAD.SHL.U32 R2, R0, 0x20, RZ ;  /* 0x0000002000027824 */ /* 0x000fc400078e00ff */
[C---:B0-----:R-:W-:Y:S02]  /*0da0*/  IMAD.SHL.U32 R48, R0.reuse, 0x200, RZ ;  /* 0x0000020000307824 */ /* 0x041fe400078e00ff */
[----:B------:R-:W-:Y:S01]  /*0db0*/  IMAD.SHL.U32 R49, R0, 0x10, RZ ;  /* 0x0000001000317824 */ /* 0x000fe200078e00ff */
[----:B------:R-:W-:Y:S02]  /*0dc0*/  LOP3.LUT R2, R2, 0x60, RZ, 0xc0, !PT ;  /* 0x0000006002027812 */ /* 0x000fe400078ec0ff */
[----:B-1----:R-:W-:Y:S01]  /*0dd0*/  SHF.R.S32.HI R18, RZ, 0x5, R0 ;  /* 0x00000005ff127819 */ /* 0x002fe20000011400 */
[----:B----4-:R-:W-:Y:S01]  /*0de0*/  IMAD R15, R37, 0x2, R182 ;  /* 0x00000002250f7824 */ /* 0x010fe200078e02b6 */
[----:B------:R-:W-:Y:S02]  /*0df0*/  LOP3.LUT R48, R48, 0x3000, RZ, 0xc0, !PT ;  /* 0x0000300030307812 */ /* 0x000fe400078ec0ff */
[----:B------:R-:W-:Y:S02]  /*0e00*/  LOP3.LUT R19, R2, 0xf80, R49, 0xf8, !PT ;  /* 0x00000f8002137812 */ /* 0x000fe400078ef831 */
[----:B------:R-:W-:-:S02]  /*0e10*/  SGXT R2, R18, 0x1 ;  /* 0x000000011202781a */ /* 0x000fc40000000200 */
[--C-:B------:R-:W-:Y:S01]  /*0e20*/  SHF.R.S32.HI R18, RZ, 0x2, R0.reuse ;  /* 0x00000002ff127819 */ /* 0x100fe20000011400 */
[----:B------:R-:W-:Y:S01]  /*0e30*/  IMAD.SHL.U32 R15, R15, 0x2, RZ ;  /* 0x000000020f0f7824 */ /* 0x000fe200078e00ff */
[----:B------:R-:W-:Y:S02]  /*0e40*/  LOP3.LUT R48, R48, 0x70, R49, 0xf8, !PT ;  /* 0x0000007030307812 */ /* 0x000fe400078ef831 */
[----:B------:R-:W-:Y:S02]  /*0e50*/  SHF.L.U32 R14, R0, 0x1, RZ ;  /* 0x00000001000e7819 */ /* 0x000fe400000006ff */
[----:B------:R-:W-:Y:S01]  /*0e60*/  LOP3.LUT R49, R2, 0x4010, RZ, 0xc0, !PT ;  /* 0x0000401002317812 */ /* 0x000fe200078ec0ff */
[----:B------:R-:W-:Y:S01]  /*0e70*/  UMOV UR4, 0x400 ;  /* 0x0000040000047882 */ /* 0x000fe20000000000 */
[----:B------:R-:W-:Y:S02]  /*0e80*/  SHF.R.U32.HI R2, RZ, 0x1, R37 ;  /* 0x00000001ff027819 */ /* 0x000fe40000011625 */
[----:B------:R-:W-:-:S02]  /*0e90*/  SHF.R.U32.HI R129, RZ, 0x5, R0 ;  /* 0x00000005ff817819 */ /* 0x000fc40000011600 */
[----:B------:R-:W-:Y:S01]  /*0ea0*/  SGXT R0, R18, 0x1 ;  /* 0x000000011200781a */ /* 0x000fe20000000200 */
[----:B---3--:R-:W-:Y:S01]  /*0eb0*/  ULEA UR8, UR8, UR4, 0x18 ;  /* 0x0000000408087291 */ /* 0x008fe2000f8ec03f */
[----:B------:R-:W-:Y:S02]  /*0ec0*/  LOP3.LUT R49, R49, 0x180, R14, 0xf8, !PT ;  /* 0x0000018031317812 */ /* 0x000fe400078ef80e */
[----:B------:R-:W-:Y:S02]  /*0ed0*/  LOP3.LUT R14, R15, R2, RZ, 0x3c, !PT ;  /* 0x000000020f0e7212 */ /* 0x000fe400078e3cff */
[----:B------:R-:W-:Y:S02]  /*0ee0*/  LOP3.LUT R2, R19, 0x4010, R0, 0xf8, !PT ;  /* 0x0000401013027812 */ /* 0x000fe400078ef800 */
[----:B------:R-:W0:Y:S01]  /*0ef0*/  LDC.64 R18, c[0x0][0x220] ;  /* 0x00008800ff127b82 */ /* 0x000e220000000a00 */
[----:B------:R-:W-:Y:S01]  /*0f00*/  LOP3.LUT R15, R14, 0x40, RZ, 0x3c, !PT ;  /* 0x000000400e0f7812 */ /* 0x000fe200078e3cff */
[----:B------:R-:W-:Y:S01]  /*0f10*/  STS.U16 [R14+UR8+0x8000], R4 ;  /* 0x008000040e007988 */ /* 0x000fe20008000408 */
[----:B------:R-:W-:-:S03]  /*0f20*/  R2UR UR5, R129 ;  /* 0x00000000810572ca */ /* 0x000fc600000e0000 */
[----:B------:R-:W-:Y:S04]  /*0f30*/  STS.U16 [R14+UR8+0x8400], R8 ;  /* 0x008400080e007988 */ /* 0x000fe80008000408 */
[----:B------:R-:W-:Y:S04]  /*0f40*/  STS.U16 [R14+UR8+0x8800], R12 ;  /* 0x0088000c0e007988 */ /* 0x000fe80008000408 */
[----:B--2---:R-:W-:Y:S04]  /*0f50*/  STS.U16 [R14+UR8+0x8c00], R20 ;  /* 0x008c00140e007988 */ /* 0x004fe80008000408 */
[----:B------:R-:W-:Y:S04]  /*0f60*/  STS.U16 [R14+UR8+0x9000], R24 ;  /* 0x009000180e007988 */ /* 0x000fe80008000408 */
[----:B-----5:R-:W-:Y:S04]  /*0f70*/  STS.U16 [R14+UR8+0x9400], R28 ;  /* 0x0094001c0e007988 */ /* 0x020fe80008000408 */
[----:B------:R-:W-:Y:S04]  /*0f80*/  STS.U16 [R14+UR8+0x9800], R32 ;  /* 0x009800200e007988 */ /* 0x000fe80008000408 */
        /* <DEDUP_REMOVED lines=25> */
[----:B------:R-:W-:Y:S04]  /*1120*/  STS.U16 [R14+UR8], R71 ;  /* 0x000000470e007988 */ /* 0x000fe80008000408 */
        /* <DEDUP_REMOVED lines=62> */
[----:B------:R1:W-:Y:S01]  /*1510*/  STS.U16 [R15+UR8+0x7c00], R47 ;  /* 0x007c002f0f007988 */ /* 0x0003e20008000408 */
[----:B------:R-:W-:Y:S01]  /*1520*/  USHF.L.U32 UR5, UR5, 0x7, URZ ;  /* 0x0000000705057899 */ /* 0x000fe2000800063f */
[----:B0-----:R-:W-:Y:S01]  /*1530*/  LEA R174, P0, R37, R18, 0x5 ;  /* 0x0000001225ae7211 */ /* 0x001fe200078028ff */
[----:B------:R-:W-:-:S02]  /*1540*/  UIADD3 UR4, UR8, 0x8000, URZ ;  /* 0x0000800008047890 */ /* 0x000fc4000fffe03f */
[----:B------:R-:W-:Y:S02]  /*1550*/  USHF.R.U32.HI UR10, URZ, 0x4, UR8 ;  /* 0x000000043f0a7899 */ /* 0x000fe40008011608 */
[----:B------:R-:W-:Y:S01]  /*1560*/  ULOP3.LUT UR5, UR5, 0x200, URZ, 0xc0, !UPT ;  /* 0x0000020005057892 */ /* 0x000fe2000f8ec03f */
[----:B------:R-:W-:Y:S01]  /*1570*/  LEA.HI.X R175, R72, R19, RZ, 0x2, P0 ;  /* 0x0000001348af7211 */ /* 0x000fe200000f14ff */
[----:B------:R-:W-:Y:S02]  /*1580*/  USGXT.U32 UR10, UR10, 0xe ;  /* 0x0000000e0a0a789a */ /* 0x000fe40008000000 */
[----:B------:R-:W-:Y:S01]  /*1590*/  ULEA.HI UR4, UR4, UR5, URZ, 0x1c ;  /* 0x0000000504047291 */ /* 0x000fe2000f8fe03f */
[-C--:B------:R-:W-:Y:S02]  /*15a0*/  LEA R180, P3, R35, R18.reuse, 0xa ;  /* 0x0000001223b47211 */ /* 0x080fe400078650ff */
[-C--:B------:R-:W-:Y:S02]  /*15b0*/  LEA R178, P4, R33, R18.reuse, 0xa ;  /* 0x0000001221b27211 */ /* 0x080fe400078850ff */
[----:B------:R-:W-:-:S02]  /*15c0*/  LEA R176, P5, R31, R18, 0xa ;  /* 0x000000121fb07211 */ /* 0x000fc400078a50ff */
[-C--:B------:R-:W-:Y:S02]  /*15d0*/  LEA R172, P6, R29, R18.reuse, 0xa ;  /* 0x000000121dac7211 */ /* 0x080fe400078c50ff */
[-C--:B------:R-:W-:Y:S02]  /*15e0*/  LEA R170, P0, R27, R18.reuse, 0xa ;  /* 0x000000121baa7211 */ /* 0x080fe400078050ff */
[-C--:B------:R-:W-:Y:S02]  /*15f0*/  LEA R168, P1, R25, R18.reuse, 0xa ;  /* 0x0000001219a87211 */ /* 0x080fe400078250ff */
[----:B------:R-:W-:Y:S01]  /*1600*/  LEA R166, P2, R23, R18, 0xa ;  /* 0x0000001217a67211 */ /* 0x000fe200078450ff */
[----:B------:R-:W-:Y:S02]  /*1610*/  ULOP3.LUT UR6, UR10, 0x2000000, URZ, 0xfc, !UPT ;  /* 0x020000000a067892 */ /* 0x000fe4000f8efc3f */
[----:B------:R-:W-:Y:S01]  /*1620*/  ULOP3.LUT UR9, UR4, 0x3fff, URZ, 0xc0, !UPT ;  /* 0x00003fff04097892 */ /* 0x000fe2000f8ec03f */
[----:B------:R-:W-:-:S02]  /*1630*/  LOP3.LUT R0, R49, R48, RZ, 0x3c, !PT ;  /* 0x0000003031007212 */ /* 0x000fc400078e3cff */
[-C--:B------:R-:W-:Y:S02]  /*1640*/  LEA.HI.X R181, R74, R19.reuse, RZ, 0x2, P3 ;  /* 0x000000134ab57211 */ /* 0x080fe400018f14ff */
[-C--:B------:R-:W-:Y:S02]  /*1650*/  LEA.HI.X R179, R76, R19.reuse, RZ, 0x2, P4 ;  /* 0x000000134cb37211 */ /* 0x080fe400020f14ff */
[-C--:B------:R-:W-:Y:S02]  /*1660*/  LEA.HI.X R177, R78, R19.reuse, RZ, 0x2, P5 ;  /* 0x000000134eb17211 */ /* 0x080fe400028f14ff */
[-C--:B------:R-:W-:Y:S02]  /*1670*/  LEA.HI.X R173, R80, R19.reuse, RZ, 0x2, P6 ;  /* 0x0000001350ad7211 */ /* 0x080fe400030f14ff */
[-C--:B------:R-:W-:Y:S02]  /*1680*/  LEA.HI.X R171, R82, R19.reuse, RZ, 0x2, P0 ;  /* 0x0000001352ab7211 */ /* 0x080fe400000f14ff */
[----:B------:R-:W-:-:S02]  /*1690*/  LEA.HI.X R169, R84, R19, RZ, 0x2, P1 ;  /* 0x0000001354a97211 */ /* 0x000fc400008f14ff */
[----:B------:R-:W-:Y:S01]  /*16a0*/  LEA.HI.X R167, R86, R19, RZ, 0x2, P2 ;  /* 0x0000001356a77211 */ /* 0x000fe200010f14ff */
[----:B------:R-:W-:Y:S06]  /*16b0*/  BAR.SYNC.DEFER_BLOCKING 0x0 ;  /* 0x0000000000007b1d */ /* 0x000fec0000010000 */
[----:B------:R-:W-:Y:S01]  /*16c0*/  UMOV UR7, 0x40000040 ;  /* 0x4000004000077882 */ /* 0x000fe20000000000 */
[----:B------:R-:W-:Y:S01]  /*16d0*/  UMOV UR4, UR9 ;  /* 0x0000000900047c82 */ /* 0x000fe20008000000 */
[----:B------:R-:W-:Y:S01]  /*16e0*/  UMOV UR5, 0x40000040 ;  /* 0x4000004000057882 */ /* 0x000fe20000000000 */
[----:B-1----:R-:W-:-:S06]  /*16f0*/  WARPGROUP.ARRIVE ;  /* 0x00000000000079c5 */ /* 0x002fcc0000000000 */
[----:B------:R-:W-:Y:S01]  /*1700*/  HGMMA.64x256x16.F32.BF16 R24, gdesc[UR4].tnspB, RZ, !UPT ;  /* 0x43e00000041879f0 */ /* 0x000fe2000c7018ff */
[----:B------:R-:W-:Y:S02]  /*1710*/  UIADD3 UR6, UP1, UR10, 0x2000080, URZ ;  /* 0x020000800a067890 */ /* 0x000fe4000ff3e03f */
[----:B------:R-:W-:Y:S01]  /*1720*/  UIADD3 UR9, UP0, UR9, 0x2, URZ ;  /* 0x0000000209097890 */ /* 0x000fe2000ff1e03f */
[----:B------:R-:W-:Y:S01]  /*1730*/  UMOV UR5, URZ ;  /* 0x0000003f00057c82 */ /* 0x000fe20008000000 */
[----:B------:R-:W-:Y:S01]  /*1740*/  UMOV UR4, URZ ;  /* 0x0000003f00047c82 */ /* 0x000fe20008000000 */
[----:B------:R-:W-:Y:S02]  /*1750*/  UIADD3.X UR7, UR5, 0x40000040, URZ, UP1, !UPT ;  /* 0x4000004005077890 */ /* 0x000fe40008ffe43f */
[----:B------:R-:W-:-:S03]  /*1760*/  UIADD3.X UR5, UR4, 0x40000040, URZ, UP0, !UPT ;  /* 0x4000004004057890 */ /* 0x000fc600087fe43f */
[----:B------:R-:W-:-:S15]  /*1770*/  UMOV UR4, UR9 ;  /* 0x0000000900047c82 */ /* 0x000fde0008000000 */
[----:B------:R-:W-:-:S02]  /*1780*/  NOP ;  /* 0x0000000000007918 */ /* 0x000fc40000000000 */
[----:B------:R-:W-:Y:S01]  /*1790*/  HGMMA.64x256x16.F32.BF16 R24, gdesc[UR4].tnspB, R24 ;  /* 0x43e00000041879f0 */ /* 0x000fe20008701818 */
[----:B------:R-:W-:Y:S02]  /*17a0*/  UIADD3.64 UR14, UR6, 0x80, URZ ;  /* 0x00000080060e7897 */ /* 0x000fe4000fffe03f */
[----:B------:R-:W-:Y:S02]  /*17b0*/  UIADD3.64 UR12, UR4, 0x2, URZ ;  /* 0x00000002040c7897 */ /* 0x000fe4000fffe03f */
[----:B------:R-:W-:Y:S02]  /*17c0*/  UIADD3.64 UR6, UR6, 0x100, URZ ;  /* 0x0000010006067897 */ /* 0x000fe4000fffe03f */
[----:B------:R-:W-:-:S15]  /*17d0*/  UIADD3.64 UR4, UR4, 0x4, URZ ;  /* 0x0000000404047897 */ /* 0x000fde000fffe03f */
[----:B------:R-:W-:-:S06]  /*17e0*/  NOP ;  /* 0x0000000000007918 */ /* 0x000fcc0000000000 */
[----:B------:R-:W-:-:S15]  /*17f0*/  HGMMA.64x256x16.F32.BF16 R24, gdesc[UR12].tnspB, R24 ;  /* 0x43e000000c1879f0 */ /* 0x000fde0008701818 */
[----:B------:R-:W-:-:S13]  /*1800*/  NOP ;  /* 0x0000000000007918 */ /* 0x000fda0000000000 */
[----:B------:R-:W-:Y:S01]  /*1810*/  HGMMA.64x256x16.F32.BF16 R24, gdesc[UR4].tnspB, R24, gsb0 ;  /* 0x43e00000041879f0 */ /* 0x000fe20008001818 */
[C---:B------:R-:W-:Y:S01]  /*1820*/  IMAD.SHL.U32 R4, R21.reuse, 0x100, RZ ;  /* 0x0000010015047824 */ /* 0x040fe200078e00ff */
[-C--:B------:R-:W-:Y:S01]  /*1830*/  LEA R164, P3, R21, R18.reuse, 0xa ;  /* 0x0000001215a47211 */ /* 0x080fe200078650ff */
[----:B------:R-:W-:Y:S01]  /*1840*/  IMAD.SHL.U32 R8, R13, 0x100, RZ ;  /* 0x000001000d087824 */ /* 0x000fe200078e00ff */
[-C--:B------:R-:W-:Y:S01]  /*1850*/  LEA R154, P4, R17, R18.reuse, 0xa ;  /* 0x00000012119a7211 */ /* 0x080fe200078850ff */
[----:B------:R-:W-:Y:S01]  /*1860*/  IMAD.SHL.U32 R10, R11, 0x100, RZ ;  /* 0x000001000b0a7824 */ /* 0x000fe200078e00ff */
[----:B------:R-:W-:Y:S01]  /*1870*/  LEA.HI.X R165, R4, R19, RZ, 0x2, P3 ;  /* 0x0000001304a57211 */ /* 0x000fe200018f14ff */
[----:B------:R-:W-:Y:S01]  /*1880*/  IMAD.SHL.U32 R12, R9, 0x100, RZ ;  /* 0x00000100090c7824 */ /* 0x000fe200078e00ff */
[-C--:B------:R-:W-:Y:S01]  /*1890*/  LEA R162, P5, R13, R18.reuse, 0xa ;  /* 0x000000120da27211 */ /* 0x080fe200078a50ff */
[----:B------:R-:W-:Y:S01]  /*18a0*/  IMAD.SHL.U32 R16, R5, 0x100, RZ ;  /* 0x0000010005107824 */ /* 0x000fe200078e00ff */
[----:B------:R-:W-:-:S02]  /*18b0*/  LEA R160, P6, R11, R18, 0xa ;  /* 0x000000120ba07211 */ /* 0x000fc400078c50ff */
[-C--:B------:R-:W-:Y:S02]  /*18c0*/  LEA R158, P0, R9, R18.reuse, 0xa ;  /* 0x00000012099e7211 */ /* 0x080fe400078050ff */
[-C--:B------:R-:W-:Y:S02]  /*18d0*/  LEA R156, P1, R7, R18.reuse, 0xa ;  /* 0x00000012079c7211 */ /* 0x080fe400078250ff */
[-C--:B------:R-:W-:Y:S02]  /*18e0*/  LEA R152, P2, R5, R18.reuse, 0xa ;  /* 0x0000001205987211 */ /* 0x080fe400078450ff */
[C---:B------:R-:W-:Y:S01]  /*18f0*/  LEA R4, P3, R3.reuse, R18, 0xa ;  /* 0x0000001203047211 */ /* 0x040fe200078650ff */
[----:B------:R-:W-:Y:S01]  /*1900*/  IMAD.SHL.U32 R18, R3, 0x100, RZ ;  /* 0x0000010003127824 */ /* 0x000fe200078e00ff */
[----:B------:R-:W-:Y:S02]  /*1910*/  SHF.L.U32 R6, R17, 0x8, RZ ;  /* 0x0000000811067819 */ /* 0x000fe400000006ff */
[----:B------:R-:W-:-:S02]  /*1920*/  SHF.L.U32 R14, R7, 0x8, RZ ;  /* 0x00000008070e7819 */ /* 0x000fc400000006ff */
[-C--:B------:R-:W-:Y:S02]  /*1930*/  LEA.HI.X R155, R6, R19.reuse, RZ, 0x2, P4 ;  /* 0x00000013069b7211 */ /* 0x080fe400020f14ff */
[-C--:B------:R-:W-:Y:S02]  /*1940*/  LEA.HI.X R163, R8, R19.reuse, RZ, 0x2, P5 ;  /* 0x0000001308a37211 */ /* 0x080fe400028f14ff */
[-C--:B------:R-:W-:Y:S02]  /*1950*/  LEA.HI.X R161, R10, R19.reuse, RZ, 0x2, P6 ;  /* 0x000000130aa17211 */ /* 0x080fe400030f14ff */
[-C--:B------:R-:W-:Y:S02]  /*1960*/  LEA.HI.X R159, R12, R19.reuse, RZ, 0x2, P0 ;  /* 0x000000130c9f7211 */ /* 0x080fe400000f14ff */
[-C--:B------:R-:W-:Y:S02]  /*1970*/  LEA.HI.X R157, R14, R19.reuse, RZ, 0x2, P1 ;  /* 0x000000130e9d7211 */ /* 0x080fe400008f14ff */
[----:B------:R-:W-:-:S02]  /*1980*/  LEA.HI.X R153, R16, R19, RZ, 0x2, P2 ;  /* 0x0000001310997211 */ /* 0x000fc400010f14ff */
[----:B------:R-:W-:Y:S01]  /*1990*/  LEA.HI.X R5, R18, R19, RZ, 0x2, P3 ;  /* 0x0000001312057211 */ /* 0x000fe200018f14ff */
[----:B------:R-:W-:-:S04]  /*19a0*/  IMAD.WIDE.U32 R174, R182, 0x4, R174 ;  /* 0x00000004b6ae7825 */ /* 0x000fc800078e00ae */
        /* <DEDUP_REMOVED lines=14> */
[----:B------:R-:W-:Y:S01]  /*1a90*/  IMAD.WIDE.U32 R182, R182, 0x4, R4 ;  /* 0x00000004b6b67825 */ /* 0x000fe200078e0004 */
[----:B------:R-:W-:Y:S01]  /*1aa0*/  LOP3.LUT R3, R2, 0x10, RZ, 0x3c, !PT ;  /* 0x0000001002037812 */ /* 0x000fe200078e3cff */
[----:B------:R-:W-:Y:S02]  /*1ab0*/  WARPGROUP.DEPBAR.LE gsb0, 0x0 ;  /* 0x00008000000079c5 */ /* 0x000fe40000010000 */
[----:B------:R-:W-:Y:S01]  /*1ac0*/  IMAD.MOV.U32 R4, RZ, RZ, R24 ;  /* 0x000000ffff047224 */ /* 0x000fe200078e0018 */
[----:B------:R-:W-:Y:S01]  /*1ad0*/  MOV R5, R26 ;  /* 0x0000001a00057202 */ /* 0x000fe20000000f00 */
[----:B------:R-:W-:Y:S02]  /*1ae0*/  IMAD.MOV.U32 R6, RZ, RZ, R40 ;  /* 0x000000ffff067224 */ /* 0x000fe400078e0028 */
[----:B------:R-:W-:Y:S01]  /*1af0*/  IMAD.MOV.U32 R7, RZ, RZ, R42 ;  /* 0x000000ffff077224 */ /* 0x000fe200078e002a */
[----:B------:R-:W-:Y:S01]  /*1b00*/  BAR.SYNC.DEFER_BLOCKING 0x0 ;  /* 0x0000000000007b1d */ /* 0x000fe20000010000 */
[----:B------:R-:W-:Y:S01]  /*1b10*/  IMAD.MOV.U32 R8, RZ, RZ, R28 ;  /* 0x000000ffff087224 */ /* 0x000fe200078e001c */
[----:B------:R-:W-:Y:S01]  /*1b20*/  MOV R9, R30 ;  /* 0x0000001e00097202 */ /* 0x000fe20000000f00 */
[----:B------:R-:W-:Y:S01]  /*1b30*/  IMAD.MOV.U32 R10, RZ, RZ, R44 ;  /* 0x000000ffff0a7224 */ /* 0x000fe200078e002c */
[----:B------:R-:W-:Y:S01]  /*1b40*/  MOV R13, R34 ;  /* 0x00000022000d7202 */ /* 0x000fe20000000f00 */
[----:B------:R-:W-:-:S02]  /*1b50*/  IMAD.MOV.U32 R11, RZ, RZ, R46 ;  /* 0x000000ffff0b7224 */ /* 0x000fc400078e002e */
[----:B------:R-:W-:Y:S02]  /*1b60*/  IMAD.MOV.U32 R12, RZ, RZ, R32 ;  /* 0x000000ffff0c7224 */ /* 0x000fe400078e0020 */
[----:B------:R-:W-:Y:S02]  /*1b70*/  IMAD.MOV.U32 R14, RZ, RZ, R48 ;  /* 0x000000ffff0e7224 */ /* 0x000fe400078e0030 */
[----:B------:R-:W-:Y:S01]  /*1b80*/  IMAD.MOV.U32 R15, RZ, RZ, R50 ;  /* 0x000000ffff0f7224 */ /* 0x000fe200078e0032 */
[----:B------:R-:W-:Y:S01]  /*1b90*/  MOV R17, R35 ;  /* 0x0000002300117202 */ /* 0x000fe20000000f00 */
[----:B------:R-:W-:Y:S02]  /*1ba0*/  IMAD.MOV.U32 R16, RZ, RZ, R33 ;  /* 0x000000ffff107224 */ /* 0x000fe400078e0021 */
[----:B------:R-:W-:Y:S02]  /*1bb0*/  IMAD.MOV.U32 R18, RZ, RZ, R49 ;  /* 0x000000ffff127224 */ /* 0x000fe400078e0031 */
[----:B------:R-:W-:Y:S01]  /*1bc0*/  IMAD.MOV.U32 R19, RZ, RZ, R51 ;  /* 0x000000ffff137224 */ /* 0x000fe200078e0033 */
[----:B------:R0:W-:Y:S04]  /*1bd0*/  STS.128 [R2+UR8], R4 ;  /* 0x0000000402007988 */ /* 0x0001e80008000c08 */
[----:B------:R1:W-:Y:S04]  /*1be0*/  STS.128 [R2+UR8+0x1000], R8 ;  /* 0x0010000802007988 */ /* 0x0003e80008000c08 */
[----:B------:R2:W-:Y:S01]  /*1bf0*/  STS.128 [R2+UR8+0x2000], R12 ;  /* 0x0020000c02007988 */ /* 0x0005e20008000c08 */
[----:B0-----:R-:W-:Y:S01]  /*1c00*/  IMAD.MOV.U32 R4, RZ, RZ, R36 ;  /* 0x000000ffff047224 */ /* 0x001fe200078e0024 */
[----:B------:R-:W-:Y:S01]  /*1c10*/  MOV R5, R38 ;  /* 0x0000002600057202 */ /* 0x000fe20000000f00 */
[----:B------:R-:W-:-:S02]  /*1c20*/  IMAD.MOV.U32 R6, RZ, RZ, R52 ;  /* 0x000000ffff067224 */ /* 0x000fc400078e0034 */
[----:B------:R-:W-:Y:S01]  /*1c30*/  IMAD.MOV.U32 R7, RZ, RZ, R54 ;  /* 0x000000ffff077224 */ /* 0x000fe200078e0036 */
[----:B-1----:R-:W-:Y:S01]  /*1c40*/  MOV R9, R27 ;  /* 0x0000001b00097202 */ /* 0x002fe20000000f00 */
[----:B------:R-:W-:Y:S02]  /*1c50*/  IMAD.MOV.U32 R8, RZ, RZ, R25 ;  /* 0x000000ffff087224 */ /* 0x000fe400078e0019 */
[----:B------:R-:W-:Y:S01]  /*1c60*/  IMAD.MOV.U32 R10, RZ, RZ, R41 ;  /* 0x000000ffff0a7224 */ /* 0x000fe200078e0029 */
[----:B------:R0:W-:Y:S01]  /*1c70*/  STS.128 [R2+UR8+0x3000], R4 ;  /* 0x0030000402007988 */ /* 0x0001e20008000c08 */
[----:B------:R-:W-:Y:S01]  /*1c80*/  IMAD.MOV.U32 R11, RZ, RZ, R43 ;  /* 0x000000ffff0b7224 */ /* 0x000fe200078e002b */
[----:B--2---:R-:W-:Y:S01]  /*1c90*/  MOV R13, R31 ;  /* 0x0000001f000d7202 */ /* 0x004fe20000000f00 */
[----:B------:R-:W-:Y:S02]  /*1ca0*/  IMAD.MOV.U32 R12, RZ, RZ, R29 ;  /* 0x000000ffff0c7224 */ /* 0x000fe400078e001d */
[----:B------:R-:W-:-:S02]  /*1cb0*/  IMAD.MOV.U32 R14, RZ, RZ, R45 ;  /* 0x000000ffff0e7224 */ /* 0x000fc400078e002d */
[----:B------:R-:W-:Y:S01]  /*1cc0*/  IMAD.MOV.U32 R15, RZ, RZ, R47 ;  /* 0x000000ffff0f7224 */ /* 0x000fe200078e002f */
[----:B------:R-:W-:Y:S01]  /*1cd0*/  STS.128 [R3+UR8], R8 ;  /* 0x0000000803007988 */ /* 0x000fe20008000c08 */
[----:B0-----:R-:W-:Y:S01]  /*1ce0*/  IMAD.MOV.U32 R4, RZ, RZ, R37 ;  /* 0x000000ffff047224 */ /* 0x001fe200078e0025 */
[----:B------:R-:W-:Y:S01]  /*1cf0*/  MOV R5, R39 ;  /* 0x0000002700057202 */ /* 0x000fe20000000f00 */
[----:B------:R-:W-:Y:S02]  /*1d00*/  IMAD.MOV.U32 R6, RZ, RZ, R53 ;  /* 0x000000ffff067224 */ /* 0x000fe400078e0035 */
[----:B------:R-:W-:Y:S01]  /*1d10*/  IMAD.MOV.U32 R7, RZ, RZ, R55 ;  /* 0x000000ffff077224 */ /* 0x000fe200078e0037 */
[----:B------:R-:W-:Y:S04]  /*1d20*/  STS.128 [R3+UR8+0x1000], R12 ;  /* 0x0010000c03007988 */ /* 0x000fe80008000c08 */
[----:B------:R-:W-:Y:S04]  /*1d30*/  STS.128 [R3+UR8+0x2000], R16 ;  /* 0x0020001003007988 */ /* 0x000fe80008000c08 */
[----:B------:R-:W-:Y:S01]  /*1d40*/  STS.128 [R3+UR8+0x3000], R4 ;  /* 0x0030000403007988 */ /* 0x000fe20008000c08 */
[----:B------:R-:W-:Y:S01]  /*1d50*/  BAR.SYNC.DEFER_BLOCKING 0x0 ;  /* 0x0000000000007b1d */ /* 0x000fe20000010000 */
[----:B------:R-:W-:Y:S01]  /*1d60*/  IMAD.MOV.U32 R36, RZ, RZ, R56 ;  /* 0x000000ffff247224 */ /* 0x000fe200078e0038 */
[----:B------:R-:W-:Y:S01]  /*1d70*/  MOV R37, R58 ;  /* 0x0000003a00257202 */ /* 0x000fe20000000f00 */
[----:B------:R-:W-:-:S03]  /*1d80*/  IMAD.MOV.U32 R38, RZ, RZ, R72 ;  /* 0x000000ffff267224 */ /* 0x000fc600078e0048 */
[----:B------:R-:W0:Y:S04]  /*1d90*/  LDS.128 R28, [R0+UR8] ;  /* 0x00000008001c7984 */ /* 0x000e280008000c00 */
[----:B------:R-:W-:Y:S04]  /*1da0*/  LDS.128 R32, [R0+UR8+0x200] ;  /* 0x0002000800207984 */ /* 0x000fe80008000c00 */
[----:B------:R-:W-:Y:S04]  /*1db0*/  LDS.128 R24, [R0+UR8+0x400] ;  /* 0x0004000800187984 */ /* 0x000fe80008000c00 */
[----:B------:R-:W-:Y:S04]  /*1dc0*/  LDS.128 R20, [R0+UR8+0x600] ;  /* 0x0006000800147984 */ /* 0x000fe80008000c00 */
[----:B------:R-:W-:Y:S04]  /*1dd0*/  LDS.128 R12, [R0+UR8+0x800] ;  /* 0x00080008000c7984 */ /* 0x000fe80008000c00 */
[----:B------:R-:W-:Y:S04]  /*1de0*/  LDS.128 R4, [R0+UR8+0xa00] ;  /* 0x000a000800047984 */ /* 0x000fe80008000c00 */
[----:B------:R-:W-:Y:S04]  /*1df0*/  LDS.128 R16, [R0+UR8+0xc00] ;  /* 0x000c000800107984 */ /* 0x000fe80008000c00 */
[----:B------:R-:W-:Y:S01]  /*1e00*/  LDS.128 R8, [R0+UR8+0xe00] ;  /* 0x000e000800087984 */ /* 0x000fe20008000c00 */
        /* <DEDUP_REMOVED lines=17> */
[----:B-1----:R-:W-:Y:S01]  /*1f20*/  IMAD.MOV.U32 R36, RZ, RZ, R68 ;  /* 0x000000ffff247224 */ /* 0x002fe200078e0044 */
[----:B------:R-:W-:Y:S01]  /*1f30*/  MOV R37, R70 ;  /* 0x0000004600257202 */ /* 0x000fe20000000f00 */
[----:B------:R-:W-:-:S02]  /*1f40*/  IMAD.MOV.U32 R38, RZ, RZ, R84 ;  /* 0x000000ffff267224 */ /* 0x000fc400078e0054 */
[----:B------:R-:W-:Y:S01]  /*1f50*/  IMAD.MOV.U32 R39, RZ, RZ, R86 ;  /* 0x000000ffff277224 */ /* 0x000fe200078e0056 */
[----:B--2---:R-:W-:Y:S01]  /*1f60*/  MOV R41, R59 ;  /* 0x0000003b00297202 */ /* 0x004fe20000000f00 */
[----:B------:R-:W-:Y:S02]  /*1f70*/  IMAD.MOV.U32 R40, RZ, RZ, R57 ;  /* 0x000000ffff287224 */ /* 0x000fe400078e0039 */
[----:B------:R-:W-:Y:S01]  /*1f80*/  IMAD.MOV.U32 R42, RZ, RZ, R73 ;  /* 0x000000ffff2a7224 */ /* 0x000fe200078e0049 */
[----:B------:R1:W-:Y:S01]  /*1f90*/  STS.128 [R2+UR8+0x3000], R36 ;  /* 0x0030002402007988 */ /* 0x0003e20008000c08 */
[----:B------:R-:W-:Y:S01]  /*1fa0*/  IMAD.MOV.U32 R43, RZ, RZ, R75 ;  /* 0x000000ffff2b7224 */ /* 0x000fe200078e004b */
[----:B---3--:R-:W-:Y:S01]  /*1fb0*/  MOV R45, R67 ;  /* 0x00000043002d7202 */ /* 0x008fe20000000f00 */
[----:B------:R-:W-:Y:S02]  /*1fc0*/  IMAD.MOV.U32 R44, RZ, RZ, R65 ;  /* 0x000000ffff2c7224 */ /* 0x000fe400078e0041 */
[----:B------:R-:W-:-:S02]  /*1fd0*/  IMAD.MOV.U32 R46, RZ, RZ, R81 ;  /* 0x000000ffff2e7224 */ /* 0x000fc400078e0051 */
[----:B------:R-:W-:Y:S01]  /*1fe0*/  IMAD.MOV.U32 R47, RZ, RZ, R83 ;  /* 0x000000ffff2f7224 */ /* 0x000fe200078e0053 */
[----:B------:R-:W-:Y:S01]  /*1ff0*/  STS.128 [R3+UR8], R40 ;  /* 0x0000002803007988 */ /* 0x000fe20008000c08 */
[----:B-1----:R-:W-:Y:S01]  /*2000*/  IMAD.MOV.U32 R36, RZ, RZ, R69 ;  /* 0x000000ffff247224 */ /* 0x002fe200078e0045 */
        /* <DEDUP_REMOVED lines=10> */
[----:B------:R-:W1:Y:S04]  /*20b0*/  LDS.128 R64, [R0+UR8] ;  /* 0x0000000800407984 */ /* 0x000e680008000c00 */
        /* <DEDUP_REMOVED lines=13> */
[----:B------:R-:W-:Y:S01]  /*2190*/  IMAD.MOV.U32 R75, RZ, RZ, R110 ;  /* 0x000000ffff4b7224 */ /* 0x000fe200078e006e */
[----:B------:R-:W-:Y:S01]  /*21a0*/  MOV R79, R114 ;  /* 0x00000072004f7202 */ /* 0x000fe20000000f00 */
[----:B------:R-:W-:-:S02]  /*21b0*/  IMAD.MOV.U32 R77, RZ, RZ, R98 ;  /* 0x000000ffff4d7224 */ /* 0x000fc400078e0062 */
[----:B------:R-:W-:Y:S01]  /*21c0*/  IMAD.MOV.U32 R78, RZ, RZ, R112 ;  /* 0x000000ffff4e7224 */ /* 0x000fe200078e0070 */
[----:B------:R-:W-:Y:S01]  /*21d0*/  MOV R80, R93 ;  /* 0x0000005d00507202 */ /* 0x000fe20000000f00 */
[----:B------:R-:W-:Y:S01]  /*21e0*/  IMAD.MOV.U32 R81, RZ, RZ, R95 ;  /* 0x000000ffff517224 */ /* 0x000fe200078e005f */
[----:B------:R-:W-:Y:S01]  /*21f0*/  MOV R83, R111 ;  /* 0x0000006f00537202 */ /* 0x000fe20000000f00 */
[----:B------:R-:W-:Y:S01]  /*2200*/  IMAD.MOV.U32 R82, RZ, RZ, R109 ;  /* 0x000000ffff527224 */ /* 0x000fe200078e006d */
[----:B------:R2:W-:Y:S04]  /*2210*/  STS.128 [R2+UR8], R68 ;  /* 0x0000004402007988 */ /* 0x0005e80008000c08 */
[----:B------:R3:W-:Y:S04]  /*2220*/  STS.128 [R2+UR8+0x1000], R72 ;  /* 0x0010004802007988 */ /* 0x0007e80008000c08 */
[----:B------:R4:W-:Y:S01]  /*2230*/  STS.128 [R2+UR8+0x2000], R76 ;  /* 0x0020004c02007988 */ /* 0x0009e20008000c08 */
[----:B--2---:R-:W-:Y:S01]  /*2240*/  IMAD.MOV.U32 R68, RZ, RZ, R100 ;  /* 0x000000ffff447224 */ /* 0x004fe200078e0064 */
[----:B------:R-:W-:Y:S01]  /*2250*/  MOV R70, R116 ;  /* 0x0000007400467202 */ /* 0x000fe20000000f00 */
[----:B------:R-:W-:-:S02]  /*2260*/  IMAD.MOV.U32 R69, RZ, RZ, R102 ;  /* 0x000000ffff457224 */ /* 0x000fc400078e0066 */
[----:B------:R-:W-:Y:S01]  /*2270*/  IMAD.MOV.U32 R71, RZ, RZ, R118 ;  /* 0x000000ffff477224 */ /* 0x000fe200078e0076 */
[----:B---3--:R-:W-:Y:S01]  /*2280*/  MOV R73, R91 ;  /* 0x0000005b00497202 */ /* 0x008fe20000000f00 */
[----:B------:R-:W-:Y:S02]  /*2290*/  IMAD.MOV.U32 R72, RZ, RZ, R89 ;  /* 0x000000ffff487224 */ /* 0x000fe400078e0059 */
[----:B------:R-:W-:Y:S01]  /*22a0*/  IMAD.MOV.U32 R74, RZ, RZ, R105 ;  /* 0x000000ffff4a7224 */ /* 0x000fe200078e0069 */
[----:B------:R2:W-:Y:S01]  /*22b0*/  STS.128 [R2+UR8+0x3000], R68 ;  /* 0x0030004402007988 */ /* 0x0005e20008000c08 */
[----:B------:R-:W-:Y:S01]  /*22c0*/  IMAD.MOV.U32 R75, RZ, RZ, R107 ;  /* 0x000000ffff4b7224 */ /* 0x000fe200078e006b */
[----:B----4-:R-:W-:Y:S01]  /*22d0*/  MOV R78, R113 ;  /* 0x00000071004e7202 */ /* 0x010fe20000000f00 */
[----:B------:R-:W-:Y:S02]  /*22e0*/  IMAD.MOV.U32 R76, RZ, RZ, R97 ;  /* 0x000000ffff4c7224 */ /* 0x000fe400078e0061 */
[----:B------:R-:W-:-:S02]  /*22f0*/  IMAD.MOV.U32 R77, RZ, RZ, R99 ;  /* 0x000000ffff4d7224 */ /* 0x000fc400078e0063 */
[----:B------:R-:W-:Y:S01]  /*2300*/  IMAD.MOV.U32 R79, RZ, RZ, R115 ;  /* 0x000000ffff4f7224 */ /* 0x000fe200078e0073 */
[----:B------:R-:W-:Y:S01]  /*2310*/  STS.128 [R3+UR8], R72 ;  /* 0x0000004803007988 */ /* 0x000fe20008000c08 */
[----:B--2---:R-:W-:Y:S01]  /*2320*/  IMAD.MOV.U32 R68, RZ, RZ, R101 ;  /* 0x000000ffff447224 */ /* 0x004fe200078e0065 */
[----:B------:R-:W-:Y:S01]  /*2330*/  MOV R69, R103 ;  /* 0x0000006700457202 */ /* 0x000fe20000000f00 */
[----:B------:R-:W-:Y:S02]  /*2340*/  IMAD.MOV.U32 R70, RZ, RZ, R117 ;  /* 0x000000ffff467224 */ /* 0x000fe400078e0075 */
[----:B------:R-:W-:Y:S01]  /*2350*/  IMAD.MOV.U32 R71, RZ, RZ, R119 ;  /* 0x000000ffff477224 */ /* 0x000fe200078e0077 */
[----:B------:R-:W-:Y:S04]  /*2360*/  STS.128 [R3+UR8+0x1000], R80 ;  /* 0x0010005003007988 */ /* 0x000fe80008000c08 */
[----:B------:R-:W-:Y:S04]  /*2370*/  STS.128 [R3+UR8+0x2000], R76 ;  /* 0x0020004c03007988 */ /* 0x000fe80008000c08 */
[----:B------:R-:W-:Y:S01]  /*2380*/  STS.128 [R3+UR8+0x3000], R68 ;  /* 0x0030004403007988 */ /* 0x000fe20008000c08 */
[----:B------:R-:W-:Y:S01]  /*2390*/  BAR.SYNC.DEFER_BLOCKING 0x0 ;  /* 0x0000000000007b1d */ /* 0x000fe20000010000 */
[----:B------:R-:W-:Y:S01]  /*23a0*/  MOV R100, R120 ;  /* 0x0000007800647202 */ /* 0x000fe20000000f00 */
[----:B------:R-:W-:Y:S01]  /*23b0*/  IMAD.MOV.U32 R101, RZ, RZ, R122 ;  /* 0x000000ffff657224 */ /* 0x000fe200078e007a */
[----:B------:R-:W-:Y:S01]  /*23c0*/  MOV R103, R138 ;  /* 0x0000008a00677202 */ /* 0x000fe20000000f00 */
[----:B------:R-:W-:-:S02]  /*23d0*/  IMAD.MOV.U32 R102, RZ, RZ, R136 ;  /* 0x000000ffff667224 */ /* 0x000fc400078e0088 */
[----:B------:R-:W2:Y:S04]  /*23e0*/  LDS.128 R96, [R0+UR8] ;  /* 0x0000000800607984 */ /* 0x000ea80008000c00 */
[----:B------:R-:W-:Y:S04]  /*23f0*/  LDS.128 R92, [R0+UR8+0x200] ;  /* 0x00020008005c7984 */ /* 0x000fe80008000c00 */
[----:B------:R-:W-:Y:S04]  /*2400*/  LDS.128 R88, [R0+UR8+0x400] ;  /* 0x0004000800587984 */ /* 0x000fe80008000c00 */
[----:B------:R-:W-:Y:S04]  /*2410*/  LDS.128 R84, [R0+UR8+0x600] ;  /* 0x0006000800547984 */ /* 0x000fe80008000c00 */
[----:B------:R-:W-:Y:S04]  /*2420*/  LDS.128 R80, [R0+UR8+0x800] ;  /* 0x0008000800507984 */ /* 0x000fe80008000c00 */
[----:B------:R-:W-:Y:S04]  /*2430*/  LDS.128 R76, [R0+UR8+0xa00] ;  /* 0x000a0008004c7984 */ /* 0x000fe80008000c00 */
[----:B------:R-:W-:Y:S04]  /*2440*/  LDS.128 R72, [R0+UR8+0xc00] ;  /* 0x000c000800487984 */ /* 0x000fe80008000c00 */
[----:B------:R-:W-:Y:S01]  /*2450*/  LDS.128 R68, [R0+UR8+0xe00] ;  /* 0x000e000800447984 */ /* 0x000fe20008000c00 */
[----:B------:R-:W-:Y:S01]  /*2460*/  BAR.SYNC.DEFER_BLOCKING 0x0 ;  /* 0x0000000000007b1d */ /* 0x000fe20000010000 */
[----:B------:R-:W-:Y:S01]  /*2470*/  IMAD.MOV.U32 R104, RZ, RZ, R124 ;  /* 0x000000ffff687224 */ /* 0x000fe200078e007c */
[----:B------:R-:W-:Y:S01]  /*2480*/  MOV R106, R140 ;  /* 0x0000008c006a7202 */ /* 0x000fe20000000f00 */
        /* <DEDUP_REMOVED lines=13> */
[----:B------:R-:W-:Y:S02]  /*2560*/  IMAD.MOV.U32 R116, RZ, RZ, R125 ;  /* 0x000000ffff747224 */ /* 0x000fe400078e007d */
[----:B------:R-:W-:Y:S02]  /*2570*/  IMAD.MOV.U32 R115, RZ, RZ, R139 ;  /* 0x000000ffff737224 */ /* 0x000fe400078e008b */
[----:B------:R-:W-:Y:S01]  /*2580*/  IMAD.MOV.U32 R118, RZ, RZ, R141 ;  /* 0x000000ffff767224 */ /* 0x000fe200078e008d */
[----:B------:R3:W-:Y:S01]  /*2590*/  STS.128 [R2+UR8], R100 ;  /* 0x0000006402007988 */ /* 0x0007e20008000c08 */
[----:B------:R-:W-:Y:S02]  /*25a0*/  IMAD.MOV.U32 R119, RZ, RZ, R143 ;  /* 0x000000ffff777224 */ /* 0x000fe400078e008f */
[----:B------:R-:W-:-:S02]  /*25b0*/  IMAD.MOV.U32 R121, RZ, RZ, R131 ;  /* 0x000000ffff797224 */ /* 0x000fc400078e0083 */
[----:B------:R-:W-:Y:S02]  /*25c0*/  IMAD.MOV.U32 R122, RZ, RZ, R145 ;  /* 0x000000ffff7a7224 */ /* 0x000fe400078e0091 */
[----:B------:R-:W-:Y:S02]  /*25d0*/  IMAD.MOV.U32 R124, RZ, RZ, R133 ;  /* 0x000000ffff7c7224 */ /* 0x000fe400078e0085 */
[----:B------:R-:W-:Y:S02]  /*25e0*/  IMAD.MOV.U32 R125, RZ, RZ, R135 ;  /* 0x000000ffff7d7224 */ /* 0x000fe400078e0087 */
[----:B------:R-:W-:Y:S01]  /*25f0*/  IMAD.MOV.U32 R127, RZ, RZ, R151 ;  /* 0x000000ffff7f7224 */ /* 0x000fe200078e0097 */
[----:B---3--:R-:W-:Y:S01]  /*2600*/  MOV R100, R132 ;  /* 0x0000008400647202 */ /* 0x008fe20000000f00 */
[----:B------:R-:W-:Y:S01]  /*2610*/  IMAD.MOV.U32 R101, RZ, RZ, R134 ;  /* 0x000000ffff657224 */ /* 0x000fe200078e0086 */
[----:B------:R-:W-:Y:S01]  /*2620*/  MOV R103, R150 ;  /* 0x0000009600677202 */ /* 0x000fe20000000f00 */
[----:B------:R-:W-:Y:S01]  /*2630*/  IMAD.MOV.U32 R102, RZ, RZ, R148 ;  /* 0x000000ffff667224 */ /* 0x000fe200078e0094 */
[----:B------:R-:W-:Y:S04]  /*2640*/  STS.128 [R2+UR8+0x1000], R104 ;  /* 0x0010006802007988 */ /* 0x000fe80008000c08 */
[----:B------:R-:W-:Y:S04]  /*2650*/  STS.128 [R2+UR8+0x2000], R108 ;  /* 0x0020006c02007988 */ /* 0x000fe80008000c08 */
[----:B------:R-:W-:Y:S04]  /*2660*/  STS.128 [R2+UR8+0x3000], R100 ;  /* 0x0030006402007988 */ /* 0x000fe80008000c08 */
[----:B------:R-:W-:Y:S04]  /*2670*/  STS.128 [R3+UR8], R112 ;  /* 0x0000007003007988 */ /* 0x000fe80008000c08 */
[----:B------:R-:W-:Y:S04]  /*2680*/  STS.128 [R3+UR8+0x1000], R116 ;  /* 0x0010007403007988 */ /* 0x000fe80008000c08 */
[----:B------:R-:W-:Y:S04]  /*2690*/  STS.128 [R3+UR8+0x2000], R120 ;  /* 0x0020007803007988 */ /* 0x000fe80008000c08 */
[----:B------:R-:W-:Y:S01]  /*26a0*/  STS.128 [R3+UR8+0x3000], R124 ;  /* 0x0030007c03007988 */ /* 0x000fe20008000c08 */
[----:B------:R-:W-:Y:S06]  /*26b0*/  BAR.SYNC.DEFER_BLOCKING 0x0 ;  /* 0x0000000000007b1d */ /* 0x000fec0000010000 */
[----:B------:R-:W3:Y:S04]  /*26c0*/  LDS.128 R100, [R0+UR8] ;  /* 0x0000000800647984 */ /* 0x000ee80008000c00 */
[----:B------:R-:W4:Y:S04]  /*26d0*/  LDS.128 R104, [R0+UR8+0x200] ;  /* 0x0002000800687984 */ /* 0x000f280008000c00 */
[----:B------:R-:W5:Y:S04]  /*26e0*/  LDS.128 R108, [R0+UR8+0x400] ;  /* 0x00040008006c7984 */ /* 0x000f680008000c00 */
[----:B------:R-:W5:Y:S04]  /*26f0*/  LDS.128 R112, [R0+UR8+0x600] ;  /* 0x0006000800707984 */ /* 0x000f680008000c00 */
[----:B0-----:R-:W-:Y:S04]  /*2700*/  STG.E desc[UR16][R174.64], R28 ;  /* 0x0000001cae007986 */ /* 0x001fe8000c101910 */
[----:B------:R-:W-:Y:S04]  /*2710*/  STG.E desc[UR16][R174.64+0x80], R30 ;  /* 0x0000801eae007986 */ /* 0x000fe8000c101910 */
[----:B-1----:R-:W-:Y:S04]  /*2720*/  STG.E desc[UR16][R174.64+0x100], R64 ;  /* 0x00010040ae007986 */ /* 0x002fe8000c101910 */
[----:B------:R-:W-:Y:S04]  /*2730*/  STG.E desc[UR16][R174.64+0x180], R66 ;  /* 0x00018042ae007986 */ /* 0x000fe8000c101910 */
[----:B--2---:R-:W-:Y:S04]  /*2740*/  STG.E desc[UR16][R174.64+0x200], R96 ;  /* 0x00020060ae007986 */ /* 0x004fe8000c101910 */
[----:B------:R-:W-:Y:S04]  /*2750*/  STG.E desc[UR16][R174.64+0x280], R98 ;  /* 0x00028062ae007986 */ /* 0x000fe8000c101910 */
[----:B---3--:R-:W-:Y:S04]  /*2760*/  STG.E desc[UR16][R174.64+0x300], R100 ;  /* 0x00030064ae007986 */ /* 0x008fe8000c101910 */
[----:B------:R-:W-:Y:S04]  /*2770*/  STG.E desc[UR16][R174.64+0x380], R102 ;  /* 0x00038066ae007986 */ /* 0x000fe8000c101910 */
        /* <DEDUP_REMOVED lines=14> */
[----:B----4-:R-:W-:Y:S04]  /*2860*/  STG.E desc[UR16][R178.64+0x300], R104 ;  /* 0x00030068b2007986 */ /* 0x010fe8000c101910 */
[----:B------:R-:W-:Y:S04]  /*2870*/  STG.E desc[UR16][R178.64+0x380], R106 ;  /* 0x0003806ab2007986 */ /* 0x000fe8000c101910 */
[----:B------:R-:W0:Y:S04]  /*2880*/  LDS.128 R28, [R0+UR8+0x800] ;  /* 0x00080008001c7984 */ /* 0x000e280008000c00 */
        /* <DEDUP_REMOVED lines=14> */
[----:B-----5:R-:W-:Y:S04]  /*2970*/  STG.E desc[UR16][R172.64+0x300], R108 ;  /* 0x0003006cac007986 */ /* 0x020fe8000c101910 */
[----:B------:R-:W-:Y:S04]  /*2980*/  STG.E desc[UR16][R172.64+0x380], R110 ;  /* 0x0003806eac007986 */ /* 0x000fe8000c101910 */
[----:B------:R-:W1:Y:S04]  /*2990*/  LDS.128 R32, [R0+UR8+0xa00] ;  /* 0x000a000800207984 */ /* 0x000e680008000c00 */
        /* <DEDUP_REMOVED lines=16> */
[----:B------:R-:W2:Y:S04]  /*2aa0*/  LDS.128 R24, [R0+UR8+0xc00] ;  /* 0x000c000800187984 */ /* 0x000ea80008000c00 */
[----:B------:R-:W-:Y:S04]  /*2ab0*/  STG.E desc[UR16][R166.64], R21 ;  /* 0x00000015a6007986 */ /* 0x000fe8000c101910 */
[----:B------:R-:W-:Y:S04]  /*2ac0*/  STG.E desc[UR16][R166.64+0x80], R23 ;  /* 0x00008017a6007986 */ /* 0x000fe8000c101910 */
[----:B------:R-:W3:Y:S04]  /*2ad0*/  LDS.128 R20, [R0+UR8+0xe00] ;  /* 0x000e000800147984 */ /* 0x000ee80008000c00 */
        /* <DEDUP_REMOVED lines=12> */
[----:B0-----:R-:W-:Y:S04]  /*2ba0*/  STG.E desc[UR16][R164.64+0x300], R28 ;  /* 0x0003001ca4007986 */ /* 0x001fe8000c101910 */
        /* <DEDUP_REMOVED lines=15> */
[----:B-1----:R-:W-:Y:S04]  /*2ca0*/  STG.E desc[UR16][R162.64+0x300], R32 ;  /* 0x00030020a2007986 */ /* 0x002fe8000c101910 */
        /* <DEDUP_REMOVED lines=15> */
[----:B--2---:R-:W-:Y:S04]  /*2da0*/  STG.E desc[UR16][R158.64+0x300], R24 ;  /* 0x000300189e007986 */ /* 0x004fe8000c101910 */
        /* <DEDUP_REMOVED lines=24> */
[----:B------:R-:W-:Y:S01]  /*2f30*/  STG.E desc[UR16][R182.64+0x380], R23 ;  /* 0x00038017b6007986 */ /* 0x000fe2000c101910 */
[----:B------:R-:W-:Y:S05]  /*2f40*/  EXIT ;  /* 0x000000000000794d */ /* 0x000fea0003800000 */
.L_x_0:
[----:B------:R-:W-:-:S00]  /*2f50*/  BRA `(.L_x_0) ;  /* 0xfffffffc00fc7947 */ /* 0x000fc0000383ffff */
[----:B------:R-:W-:-:S00]  /*2f60*/  NOP ;  /* 0x0000000000007918 */ /* 0x000fc00000000000 */
        /* <DEDUP_REMOVED lines=9> */
.L_x_1:


//--------------------- .nv.shared.gluon_mma      --------------------------
	.section	.nv.shared.gluon_mma,"aw",@nobits
	.sectionflags	@""
	.align	16
	.zero		1024


//--------------------- .nv.shared.reserved.0     --------------------------
	.section	.nv.shared.reserved.0,"aw",@nobits
	.weak		__nv_reservedSMEM_offset_0_alias
	.size		__nv_reservedSMEM_offset_0_alias, 0, 0
	.other		__nv_reservedSMEM_offset_0_alias,@"STO_CUDA_RESERVED_SHARED STV_DEFAULT"
__nv_reservedSMEM_offset_0_alias:
	.zero		0


//--------------------- .nv.constant0.gluon_mma   --------------------------
	.section	.nv.constant0.gluon_mma,"a",@progbits
	.sectionflags	@""
	.align	4
.nv.constant0.gluon_mma:
	.zero		568


//--------------------- SYMBOLS --------------------------

	.type		.nv.reservedSmem.offset0,@object
	.size		.nv.reservedSmem.offset0,0x4
